// auto-generated by cutlass_sweep.gemm — config: {"arch": "sm_100", "cluster_m": 2, "cluster_n": 2, "dtype": "tf32", "stages": 0, "tile_k": 64, "tile_m": 64, "tile_n": 256}
#include "cutlass/cutlass.h"
#include "cutlass/gemm/collective/collective_builder.hpp"
#include "cutlass/gemm/device/gemm_universal_adapter.h"
#include "cutlass/gemm/kernel/gemm_universal.hpp"
#include "cutlass/epilogue/collective/collective_builder.hpp"

using ElemA = cutlass::tfloat32_t;
using ElemB = cutlass::tfloat32_t;
using ElemCD = cutlass::tfloat32_t;
using Acc  = float;
using TileShape    = cute::Shape<cute::_64, cute::_256, cute::_64>;
using ClusterShape = cute::Shape<cute::_2, cute::_2, cute::_1>;

using CollectiveEpilogue = typename cutlass::epilogue::collective::CollectiveBuilder<
    cutlass::arch::Sm100, cutlass::arch::OpClassTensorOp,
    TileShape, ClusterShape,
    cutlass::epilogue::collective::EpilogueTileAuto,
    Acc, Acc,
    ElemCD, cutlass::layout::RowMajor, 128 / cutlass::sizeof_bits<ElemCD>::value,
    ElemCD, cutlass::layout::RowMajor, 128 / cutlass::sizeof_bits<ElemCD>::value,
    cutlass::epilogue::collective::EpilogueScheduleAuto
  >::CollectiveOp;

using CollectiveMainloop = typename cutlass::gemm::collective::CollectiveBuilder<
    cutlass::arch::Sm100, cutlass::arch::OpClassTensorOp,
    ElemA, cutlass::layout::RowMajor, 128 / cutlass::sizeof_bits<ElemA>::value,
    ElemB, cutlass::layout::ColumnMajor, 128 / cutlass::sizeof_bits<ElemB>::value,
    Acc,
    TileShape, ClusterShape,
    cutlass::gemm::collective::StageCountAutoCarveout<static_cast<int>(sizeof(typename CollectiveEpilogue::SharedStorage))>,
    cutlass::gemm::collective::KernelScheduleAuto
  >::CollectiveOp;

using GemmKernel = cutlass::gemm::kernel::GemmUniversal<
    cute::Shape<int,int,int,int>,
    CollectiveMainloop,
    CollectiveEpilogue
>;
using Gemm = cutlass::gemm::device::GemmUniversalAdapter<GemmKernel>;

// Force the device kernel symbol into the cubin without needing a host main.
auto* _anchor = &cutlass::device_kernel<GemmKernel>;


// ===== COMPILED SASS (sm_100a) =====

	.target	sm_100a

	.elftype	@"ET_EXEC"


//--------------------- .note.nv.tkinfo           --------------------------
	.section	.note.nv.tkinfo,"",@"SHT_NOTE"
	.sectionflags	@"SHF_NOTE_NV_TKINFO"
	.tkinfo
        /*0018*/ 	.word	0x00000002
        /*0030*/ 	.string	""
        /*0030*/ 	.string	"ptxas"
        /*0030*/ 	.string	"Cuda compilation tools, release 13.0, V13.0.88"
        /*0030*/ 	.string	"Build cuda_13.0.r13.0/compiler.36424714_0"
        /*0030*/ 	.string	"-arch sm_100a -m 64 "



//--------------------- .note.nv.cuinfo           --------------------------
	.section	.note.nv.cuinfo,"",@"SHT_NOTE"
	.sectionflags	@"SHF_NOTE_NV_CUINFO"
        /*0018*/ 	.short	0x0002
        /*001a*/ 	.short	0x0064
        /*001c*/ 	.short	0x0082
	.zero		2


//--------------------- .nv.info                  --------------------------
	.section	.nv.info,"",@"SHT_CUDA_INFO"
	.align	4


	//----- nvinfo : EIATTR_REGCOUNT
	.align		4
        /*0000*/ 	.byte	0x04, 0x2f
        /*0002*/ 	.short	(.L_19 - .L_18)
	.align		4
.L_18:
        /*0004*/ 	.word	index@(_ZN7cutlass13device_kernelINS_4gemm6kernel13GemmUniversalIN4cute5tupleIJiiiiEEENS1_10collective13CollectiveMmaINS1_35MainloopSm100TmaUmmaWarpSpecializedILi2ELi2ELi4ENS5_IJNS4_1CILi2EEESB_NSA_ILi1EEEEEEEENS5_IJNSA_ILi64EEENSA_ILi256EEESF_EEENS_10tfloat32_tENS5_IJlSC_lEEESI_SJ_NS4_8TiledMMAINS4_8MMA_AtomIJNS4_17SM100_MMA_TF32_SSISI_SI_fLi64ELi256ELNS4_4UMMA5MajorE0ELSO_0ELNSN_7ScaleInE0ELSP_0EEEEEENS4_6LayoutINS5_IJSC_SC_SC_EEENS5_IJNSA_ILi0EEESU_SU_EEEEENS5_IJNS4_10UnderscoreESX_SX_EEEEENS4_23SM90_TMA_LOAD_MULTICASTENS4_14ComposedLayoutINS4_7SwizzleILi3ELi4ELi3EEENS4_18smem_ptr_flag_bitsILi32EEENSS_INS5_IJNSA_ILi8EEENSA_ILi32EEEEEENS5_IJS17_SC_EEEEEEEvNS4_8identityES10_S1B_vS1C_EENS_8epilogue10collective18CollectiveEpilogueINS1E_23Sm100TmaWarpSpecializedILi4ELi2ELi16ELb1ELb0EEEJSH_NS5_IJNSS_ISF_SC_EENSS_IS17_SC_EEEEESI_SJ_SI_SJ_NS1E_6fusion15FusionCallbacksIS1I_NS1M_17LinearCombinationISI_fSI_fLNS_15FloatRoundStyleE2EEESH_S1L_JEEENS4_5SM1004TMEM4LOAD26SM100_TMEM_LOAD_16dp128b8xENS4_13SM90_TMA_LOADES1B_NS4_17SM75_U32x4_LDSM_NENS4_14SM90_TMA_STOREES1B_NS4_17SM90_U32x4_STSM_NENS4_39AutoVectorizingCopyWithAssumedAlignmentILi128EEEEEEvvEEEEvNT_6ParamsE)
        /*0008*/ 	.word	0x00000059


	//----- nvinfo : EIATTR_FRAME_SIZE
	.align		4
.L_19:
        /*000c*/ 	.byte	0x04, 0x11
        /*000e*/ 	.short	(.L_21 - .L_20)
	.align		4
.L_20:
        /*0010*/ 	.word	index@($__internal_2_$__cuda_sm10x_tcgen05_guardrail_trap_unallocated_columns_being_dealloced)
        /*0014*/ 	.word	0x00000000


	//----- nvinfo : EIATTR_FRAME_SIZE
	.align		4
.L_21:
        /*0018*/ 	.byte	0x04, 0x11
        /*001a*/ 	.short	(.L_23 - .L_22)
	.align		4
.L_22:
        /*001c*/ 	.word	index@($__internal_1_$__cuda_sm10x_tcgen05_guardrail_trap_phase_invalid_during_alloc)
        /*0020*/ 	.word	0x00000000


	//----- nvinfo : EIATTR_FRAME_SIZE
	.align		4
.L_23:
        /*0024*/ 	.byte	0x04, 0x11
        /*0026*/ 	.short	(.L_25 - .L_24)
	.align		4
.L_24:
        /*0028*/ 	.word	index@($__internal_0_$__cuda_sm10x_tcgen05_guardrail_trap_col_being_dealloced_not_returned_by_alloc)
        /*002c*/ 	.word	0x00000000


	//----- nvinfo : EIATTR_FRAME_SIZE
	.align		4
.L_25:
        /*0030*/ 	.byte	0x04, 0x11
        /*0032*/ 	.short	(.L_27 - .L_26)
	.align		4
.L_26:
        /*0034*/ 	.word	index@(_ZN7cutlass13device_kernelINS_4gemm6kernel13GemmUniversalIN4cute5tupleIJiiiiEEENS1_10collective13CollectiveMmaINS1_35MainloopSm100TmaUmmaWarpSpecializedILi2ELi2ELi4ENS5_IJNS4_1CILi2EEESB_NSA_ILi1EEEEEEEENS5_IJNSA_ILi64EEENSA_ILi256EEESF_EEENS_10tfloat32_tENS5_IJlSC_lEEESI_SJ_NS4_8TiledMMAINS4_8MMA_AtomIJNS4_17SM100_MMA_TF32_SSISI_SI_fLi64ELi256ELNS4_4UMMA5MajorE0ELSO_0ELNSN_7ScaleInE0ELSP_0EEEEEENS4_6LayoutINS5_IJSC_SC_SC_EEENS5_IJNSA_ILi0EEESU_SU_EEEEENS5_IJNS4_10UnderscoreESX_SX_EEEEENS4_23SM90_TMA_LOAD_MULTICASTENS4_14ComposedLayoutINS4_7SwizzleILi3ELi4ELi3EEENS4_18smem_ptr_flag_bitsILi32EEENSS_INS5_IJNSA_ILi8EEENSA_ILi32EEEEEENS5_IJS17_SC_EEEEEEEvNS4_8identityES10_S1B_vS1C_EENS_8epilogue10collective18CollectiveEpilogueINS1E_23Sm100TmaWarpSpecializedILi4ELi2ELi16ELb1ELb0EEEJSH_NS5_IJNSS_ISF_SC_EENSS_IS17_SC_EEEEESI_SJ_SI_SJ_NS1E_6fusion15FusionCallbacksIS1I_NS1M_17LinearCombinationISI_fSI_fLNS_15FloatRoundStyleE2EEESH_S1L_JEEENS4_5SM1004TMEM4LOAD26SM100_TMEM_LOAD_16dp128b8xENS4_13SM90_TMA_LOADES1B_NS4_17SM75_U32x4_LDSM_NENS4_14SM90_TMA_STOREES1B_NS4_17SM90_U32x4_STSM_NENS4_39AutoVectorizingCopyWithAssumedAlignmentILi128EEEEEEvvEEEEvNT_6ParamsE)
        /*0038*/ 	.word	0x00000000


	//----- nvinfo : EIATTR_MIN_STACK_SIZE
	.align		4
.L_27:
        /*003c*/ 	.byte	0x04, 0x12
        /*003e*/ 	.short	(.L_29 - .L_28)
	.align		4
.L_28:
        /*0040*/ 	.word	index@(_ZN7cutlass13device_kernelINS_4gemm6kernel13GemmUniversalIN4cute5tupleIJiiiiEEENS1_10collective13CollectiveMmaINS1_35MainloopSm100TmaUmmaWarpSpecializedILi2ELi2ELi4ENS5_IJNS4_1CILi2EEESB_NSA_ILi1EEEEEEEENS5_IJNSA_ILi64EEENSA_ILi256EEESF_EEENS_10tfloat32_tENS5_IJlSC_lEEESI_SJ_NS4_8TiledMMAINS4_8MMA_AtomIJNS4_17SM100_MMA_TF32_SSISI_SI_fLi64ELi256ELNS4_4UMMA5MajorE0ELSO_0ELNSN_7ScaleInE0ELSP_0EEEEEENS4_6LayoutINS5_IJSC_SC_SC_EEENS5_IJNSA_ILi0EEESU_SU_EEEEENS5_IJNS4_10UnderscoreESX_SX_EEEEENS4_23SM90_TMA_LOAD_MULTICASTENS4_14ComposedLayoutINS4_7SwizzleILi3ELi4ELi3EEENS4_18smem_ptr_flag_bitsILi32EEENSS_INS5_IJNSA_ILi8EEENSA_ILi32EEEEEENS5_IJS17_SC_EEEEEEEvNS4_8identityES10_S1B_vS1C_EENS_8epilogue10collective18CollectiveEpilogueINS1E_23Sm100TmaWarpSpecializedILi4ELi2ELi16ELb1ELb0EEEJSH_NS5_IJNSS_ISF_SC_EENSS_IS17_SC_EEEEESI_SJ_SI_SJ_NS1E_6fusion15FusionCallbacksIS1I_NS1M_17LinearCombinationISI_fSI_fLNS_15FloatRoundStyleE2EEESH_S1L_JEEENS4_5SM1004TMEM4LOAD26SM100_TMEM_LOAD_16dp128b8xENS4_13SM90_TMA_LOADES1B_NS4_17SM75_U32x4_LDSM_NENS4_14SM90_TMA_STOREES1B_NS4_17SM90_U32x4_STSM_NENS4_39AutoVectorizingCopyWithAssumedAlignmentILi128EEEEEEvvEEEEvNT_6ParamsE)
        /*0044*/ 	.word	0x00000000
.L_29:


//--------------------- .nv.compat                --------------------------
	.section	.nv.compat,"",@"SHT_CUDA_COMPAT_INFO"
	.align	4
        /*0000*/ 	.byte	0x02, 0x09, 0x01, 0x00, 0x02, 0x02, 0x02, 0x00, 0x02, 0x05, 0x05, 0x00, 0x03, 0x07, 0x01, 0x01
        /*0010*/ 	.byte	0x02, 0x03, 0x01, 0x00, 0x02, 0x06, 0x01, 0x00, 0x04, 0x0b, 0x08, 0x00, 0x09, 0x00, 0x00, 0x00
        /*0020*/ 	.byte	0x00, 0x00, 0x00, 0x00


//--------------------- .nv.info._ZN7cutlass13device_kernelINS_4gemm6kernel13GemmUniversalIN4cute5tupleIJiiiiEEENS1_10collective13CollectiveMmaINS1_35MainloopSm100TmaUmmaWarpSpecializedILi2ELi2ELi4ENS5_IJNS4_1CILi2EEESB_NSA_ILi1EEEEEEEENS5_IJNSA_ILi64EEENSA_ILi256EEESF_EEENS_10tfloat32_tENS5_IJlSC_lEEESI_SJ_NS4_8TiledMMAINS4_8MMA_AtomIJNS4_17SM100_MMA_TF32_SSISI_SI_fLi64ELi256ELNS4_4UMMA5MajorE0ELSO_0ELNSN_7ScaleInE0ELSP_0EEEEEENS4_6LayoutINS5_IJSC_SC_SC_EEENS5_IJNSA_ILi0EEESU_SU_EEEEENS5_IJNS4_10UnderscoreESX_SX_EEEEENS4_23SM90_TMA_LOAD_MULTICASTENS4_14ComposedLayoutINS4_7SwizzleILi3ELi4ELi3EEENS4_18smem_ptr_flag_bitsILi32EEENSS_INS5_IJNSA_ILi8EEENSA_ILi32EEEEEENS5_IJS17_SC_EEEEEEEvNS4_8identityES10_S1B_vS1C_EENS_8epilogue10collective18CollectiveEpilogueINS1E_23Sm100TmaWarpSpecializedILi4ELi2ELi16ELb1ELb0EEEJSH_NS5_IJNSS_ISF_SC_EENSS_IS17_SC_EEEEESI_SJ_SI_SJ_NS1E_6fusion15FusionCallbacksIS1I_NS1M_17LinearCombinationISI_fSI_fLNS_15FloatRoundStyleE2EEESH_S1L_JEEENS4_5SM1004TMEM4LOAD26SM100_TMEM_LOAD_16dp128b8xENS4_13SM90_TMA_LOADES1B_NS4_17SM75_U32x4_LDSM_NENS4_14SM90_TMA_STOREES1B_NS4_17SM90_U32x4_STSM_NENS4_39AutoVectorizingCopyWithAssumedAlignmentILi128EEEEEEvvEEEEvNT_6ParamsE --------------------------
	.section	.nv.info._ZN7cutlass13device_kernelINS_4gemm6kernel13GemmUniversalIN4cute5tupleIJiiiiEEENS1_10collective13CollectiveMmaINS1_35MainloopSm100TmaUmmaWarpSpecializedILi2ELi2ELi4ENS5_IJNS4_1CILi2EEESB_NSA_ILi1EEEEEEEENS5_IJNSA_ILi64EEENSA_ILi256EEESF_EEENS_10tfloat32_tENS5_IJlSC_lEEESI_SJ_NS4_8TiledMMAINS4_8MMA_AtomIJNS4_17SM100_MMA_TF32_SSISI_SI_fLi64ELi256ELNS4_4UMMA5MajorE0ELSO_0ELNSN_7ScaleInE0ELSP_0EEEEEENS4_6LayoutINS5_IJSC_SC_SC_EEENS5_IJNSA_ILi0EEESU_SU_EEEEENS5_IJNS4_10UnderscoreESX_SX_EEEEENS4_23SM90_TMA_LOAD_MULTICASTENS4_14ComposedLayoutINS4_7SwizzleILi3ELi4ELi3EEENS4_18smem_ptr_flag_bitsILi32EEENSS_INS5_IJNSA_ILi8EEENSA_ILi32EEEEEENS5_IJS17_SC_EEEEEEEvNS4_8identityES10_S1B_vS1C_EENS_8epilogue10collective18CollectiveEpilogueINS1E_23Sm100TmaWarpSpecializedILi4ELi2ELi16ELb1ELb0EEEJSH_NS5_IJNSS_ISF_SC_EENSS_IS17_SC_EEEEESI_SJ_SI_SJ_NS1E_6fusion15FusionCallbacksIS1I_NS1M_17LinearCombinationISI_fSI_fLNS_15FloatRoundStyleE2EEESH_S1L_JEEENS4_5SM1004TMEM4LOAD26SM100_TMEM_LOAD_16dp128b8xENS4_13SM90_TMA_LOADES1B_NS4_17SM75_U32x4_LDSM_NENS4_14SM90_TMA_STOREES1B_NS4_17SM90_U32x4_STSM_NENS4_39AutoVectorizingCopyWithAssumedAlignmentILi128EEEEEEvvEEEEvNT_6ParamsE,"",@"SHT_CUDA_INFO"
	.sectionflags	@""
	.align	4


	//----- nvinfo : EIATTR_CUDA_API_VERSION
	.align		4
        /*0000*/ 	.byte	0x04, 0x37
        /*0002*/ 	.short	(.L_31 - .L_30)
.L_30:
        /*0004*/ 	.word	0x00000082


	//----- nvinfo : EIATTR_KPARAM_INFO
	.align		4
.L_31:
        /*0008*/ 	.byte	0x04, 0x17
        /*000a*/ 	.short	(.L_33 - .L_32)
.L_32:
        /*000c*/ 	.word	0x00000000
        /*0010*/ 	.short	0x0000
        /*0012*/ 	.short	0x0000
        /*0014*/ 	.byte	0x00, 0xf0, 0x01, 0x20


	//----- nvinfo : EIATTR_AT_ENTRY_FRAGMENTS
	.align		4
.L_33:
        /*0018*/ 	.byte	0x04, 0x4f
        /*001a*/ 	.short	(.L_35 - .L_34)


	//   ....[0]....
.L_34:
        /*001c*/ 	.word	0x00000006


	//----- nvinfo : EIATTR_RESERVED_SMEM_USED
	.align		4
.L_35:
        /*0020*/ 	.byte	0x01, 0x41
	.zero		2


	//----- nvinfo : EIATTR_SPARSE_MMA_MASK
	.align		4
        /*0024*/ 	.byte	0x03, 0x50
        /*0026*/ 	.short	0x0000


	//----- nvinfo : EIATTR_TCGEN05_1CTA_USED
	.align		4
        /*0028*/ 	.byte	0x01, 0x51
	.zero		2


	//----- nvinfo : EIATTR_MAXREG_COUNT
	.align		4
        /*002c*/ 	.byte	0x03, 0x1b
        /*002e*/ 	.short	0x00ff


	//----- nvinfo : EIATTR_NUM_BARRIERS
	.align		4
        /*0030*/ 	.byte	0x02, 0x4c
        /*0032*/ 	.byte	0x07
	.zero		1


	//----- nvinfo : EIATTR_EXTERNS
	.align		4
        /*0034*/ 	.byte	0x04, 0x0f
        /*0036*/ 	.short	(.L_37 - .L_36)


	//   ....[0]....
	.align		4
.L_36:
        /*0038*/ 	.word	index@(__assertfail)


	//----- nvinfo : EIATTR_MERCURY_ISA_VERSION
	.align		4
.L_37:
        /*003c*/ 	.byte	0x03, 0x5f
        /*003e*/ 	.short	0x0101


	//----- nvinfo : EIATTR_INT_WARP_WIDE_INSTR_OFFSETS
	.align		4
        /*0040*/ 	.byte	0x04, 0x31
        /*0042*/ 	.short	(.L_39 - .L_38)


	//   ....[0]....
.L_38:
        /*0044*/ 	.word	0x00004110


	//   ....[1]....
        /*0048*/ 	.word	0x00004130


	//   ....[2]....
        /*004c*/ 	.word	0x00004160


	//   ....[3]....
        /*0050*/ 	.word	0x00004c90


	//   ....[4]....
        /*0054*/ 	.word	0x00004d00


	//   ....[5]....
        /*0058*/ 	.word	0x00004df0


	//   ....[6]....
        /*005c*/ 	.word	0x00004e70


	//   ....[7]....
        /*0060*/ 	.word	0x00004f60


	//   ....[8]....
        /*0064*/ 	.word	0x00004fe0


	//   ....[9]....
        /*0068*/ 	.word	0x000050e0


	//   ....[10]....
        /*006c*/ 	.word	0x00005170


	//   ....[11]....
        /*0070*/ 	.word	0x00005270


	//   ....[12]....
        /*0074*/ 	.word	0x000052f0


	//   ....[13]....
        /*0078*/ 	.word	0x000053f0


	//   ....[14]....
        /*007c*/ 	.word	0x00005470


	//   ....[15]....
        /*0080*/ 	.word	0x00005570


	//   ....[16]....
        /*0084*/ 	.word	0x000055f0


	//   ....[17]....
        /*0088*/ 	.word	0x000056e0


	//   ....[18]....
        /*008c*/ 	.word	0x00005770


	//----- nvinfo : EIATTR_COOP_GROUP_MASK_REGIDS
	.align		4
.L_39:
        /*0090*/ 	.byte	0x04, 0x29
        /*0092*/ 	.short	(.L_41 - .L_40)


	//   ....[0]....
.L_40:
        /*0094*/ 	.word	0xffffffff


	//   ....[1]....
        /*0098*/ 	.word	0xffffffff


	//   ....[2]....
        /*009c*/ 	.word	0xffffffff


	//   ....[3]....
        /*00a0*/ 	.word	0xffffffff


	//   ....[4]....
        /*00a4*/ 	.word	0xffffffff


	//   ....[5]....
        /*00a8*/ 	.word	0xffffffff


	//   ....[6]....
        /*00ac*/ 	.word	0xffffffff


	//   ....[7]....
        /*00b0*/ 	.word	0xffffffff


	//   ....[8]....
        /*00b4*/ 	.word	0xffffffff


	//   ....[9]....
        /*00b8*/ 	.word	0xffffffff


	//   ....[10]....
        /*00bc*/ 	.word	0xffffffff


	//   ....[11]....
        /*00c0*/ 	.word	0xffffffff


	//   ....[12]....
        /*00c4*/ 	.word	0xffffffff


	//   ....[13]....
        /*00c8*/ 	.word	0xffffffff


	//----- nvinfo : EIATTR_COOP_GROUP_INSTR_OFFSETS
	.align		4
.L_41:
        /*00cc*/ 	.byte	0x04, 0x28
        /*00ce*/ 	.short	(.L_43 - .L_42)


	//   ....[0]....
.L_42:
        /*00d0*/ 	.word	0x00000080


	//   ....[1]....
        /*00d4*/ 	.word	0x000004f0


	//   ....[2]....
        /*00d8*/ 	.word	0x00000660


	//   ....[3]....
        /*00dc*/ 	.word	0x00000800


	//   ....[4]....
        /*00e0*/ 	.word	0x00000900


	//   ....[5]....
        /*00e4*/ 	.word	0x00000a70


	//   ....[6]....
        /*00e8*/ 	.word	0x00000c10


	//   ....[7]....
        /*00ec*/ 	.word	0x00000dc0


	//   ....[8]....
        /*00f0*/ 	.word	0x000023a0


	//   ....[9]....
        /*00f4*/ 	.word	0x00003140


	//   ....[10]....
        /*00f8*/ 	.word	0x00003350


	//   ....[11]....
        /*00fc*/ 	.word	0x00003380


	//   ....[12]....
        /*0100*/ 	.word	0x00003ff0


	//   ....[13]....
        /*0104*/ 	.word	0x00004220


	//----- nvinfo : EIATTR_VRC_CTA_INIT_COUNT
	.align		4
.L_43:
        /*0108*/ 	.byte	0x02, 0x4a
        /*010a*/ 	.byte	0x80
	.zero		1


	//----- nvinfo : EIATTR_SYSCALL_OFFSETS
	.align		4
        /*010c*/ 	.byte	0x04, 0x46
        /*010e*/ 	.short	(.L_45 - .L_44)


	//   ....[0]....
.L_44:
        /*0110*/ 	.word	0x00006450


	//   ....[1]....
        /*0114*/ 	.word	0x00006540


	//   ....[2]....
        /*0118*/ 	.word	0x00006dd0


	//   ....[3]....
        /*011c*/ 	.word	0x00007790


	//   ....[4]....
        /*0120*/ 	.word	0x000080f0


	//   ....[5]....
        /*0124*/ 	.word	0x00008aa0


	//   ....[6]....
        /*0128*/ 	.word	0x00009450


	//   ....[7]....
        /*012c*/ 	.word	0x00009e30


	//   ....[8]....
        /*0130*/ 	.word	0x0000a7e0


	//   ....[9]....
        /*0134*/ 	.word	0x0000b140


	//----- nvinfo : EIATTR_MBARRIER_INSTR_OFFSETS
	.align		4
.L_45:
        /*0138*/ 	.byte	0x04, 0x39
        /*013a*/ 	.short	(.L_47 - .L_46)


	//   ....[0]....
.L_46:
        /*013c*/ 	.word	0x00000610
        /*0140*/ 	.word	0x000000ff
        /*0144*/ 	.word	0x00000000
        /*0148*/ 	.short	0x0100
        /*014a*/ 	.byte	0x04
	.zero		1


	//   ....[1]....
        /*014c*/ 	.word	0x00000620
        /*0150*/ 	.word	0x000000ff
        /*0154*/ 	.word	0x00000010
        /*0158*/ 	.short	0x0100
        /*015a*/ 	.byte	0x04
	.zero		1


	//   ....[2]....
        /*015c*/ 	.word	0x00000630
        /*0160*/ 	.word	0x000000ff
        /*0164*/ 	.word	0x00000008
        /*0168*/ 	.short	0x0100
        /*016a*/ 	.byte	0x04
	.zero		1


	//   ....[3]....
        /*016c*/ 	.word	0x00000640
        /*0170*/ 	.word	0x000000ff
        /*0174*/ 	.word	0x00000018
        /*0178*/ 	.short	0x0100
        /*017a*/ 	.byte	0x04
	.zero		1


	//   ....[4]....
        /*017c*/ 	.word	0x00000770
        /*0180*/ 	.word	0x000000ff
        /*0184*/ 	.word	0x00000020
        /*0188*/ 	.short	0x0100
        /*018a*/ 	.byte	0x04
	.zero		1


	//   ....[5]....
        /*018c*/ 	.word	0x00000780
        /*0190*/ 	.word	0x000000ff
        /*0194*/ 	.word	0x00000040
        /*0198*/ 	.short	0x0100
        /*019a*/ 	.byte	0x04
	.zero		1


	//   ....[6]....
        /*019c*/ 	.word	0x00000790
        /*01a0*/ 	.word	0x000000ff
        /*01a4*/ 	.word	0x00000028
        /*01a8*/ 	.short	0x0100
        /*01aa*/ 	.byte	0x04
	.zero		1


	//   ....[7]....
        /*01ac*/ 	.word	0x000007a0
        /*01b0*/ 	.word	0x000000ff
        /*01b4*/ 	.word	0x00000048
        /*01b8*/ 	.short	0x0100
        /*01ba*/ 	.byte	0x04
	.zero		1


	//   ....[8]....
        /*01bc*/ 	.word	0x000007b0
        /*01c0*/ 	.word	0x000000ff
        /*01c4*/ 	.word	0x00000030
        /*01c8*/ 	.short	0x0100
        /*01ca*/ 	.byte	0x04
	.zero		1


	//   ....[9]....
        /*01cc*/ 	.word	0x000007c0
        /*01d0*/ 	.word	0x000000ff
        /*01d4*/ 	.word	0x00000050
        /*01d8*/ 	.short	0x0100
        /*01da*/ 	.byte	0x04
	.zero		1


	//   ....[10]....
        /*01dc*/ 	.word	0x000007d0
        /*01e0*/ 	.word	0x000000ff
        /*01e4*/ 	.word	0x00000038
        /*01e8*/ 	.short	0x0100
        /*01ea*/ 	.byte	0x04
	.zero		1


	//   ....[11]....
        /*01ec*/ 	.word	0x000007e0
        /*01f0*/ 	.word	0x000000ff
        /*01f4*/ 	.word	0x00000058
        /*01f8*/ 	.short	0x0100
        /*01fa*/ 	.byte	0x04
	.zero		1


	//   ....[12]....
        /*01fc*/ 	.word	0x000008d0
        /*0200*/ 	.word	0x000000ff
        /*0204*/ 	.word	0x00000060
        /*0208*/ 	.short	0x0100
        /*020a*/ 	.byte	0x06
	.zero		1


	//   ....[13]....
        /*020c*/ 	.word	0x000008e0
        /*0210*/ 	.word	0x000000ff
        /*0214*/ 	.word	0x00000068
        /*0218*/ 	.short	0x0100
        /*021a*/ 	.byte	0x06
	.zero		1


	//   ....[14]....
        /*021c*/ 	.word	0x00000a20
        /*0220*/ 	.word	0x000000ff
        /*0224*/ 	.word	0x00000070
        /*0228*/ 	.short	0x0100
        /*022a*/ 	.byte	0x06
	.zero		1


	//   ....[15]....
        /*022c*/ 	.word	0x00000a30
        /*0230*/ 	.word	0x000000ff
        /*0234*/ 	.word	0x00000080
        /*0238*/ 	.short	0x0100
        /*023a*/ 	.byte	0x06
	.zero		1


	//   ....[16]....
        /*023c*/ 	.word	0x00000a40
        /*0240*/ 	.word	0x000000ff
        /*0244*/ 	.word	0x00000078
        /*0248*/ 	.short	0x0100
        /*024a*/ 	.byte	0x06
	.zero		1


	//   ....[17]....
        /*024c*/ 	.word	0x00000a50
        /*0250*/ 	.word	0x000000ff
        /*0254*/ 	.word	0x00000088
        /*0258*/ 	.short	0x0100
        /*025a*/ 	.byte	0x06
	.zero		1


	//   ....[18]....
        /*025c*/ 	.word	0x00000b80
        /*0260*/ 	.word	0x000000ff
        /*0264*/ 	.word	0x00000090
        /*0268*/ 	.short	0x0100
        /*026a*/ 	.byte	0x04
	.zero		1


	//   ....[19]....
        /*026c*/ 	.word	0x00000b90
        /*0270*/ 	.word	0x000000ff
        /*0274*/ 	.word	0x000000b0
        /*0278*/ 	.short	0x0100
        /*027a*/ 	.byte	0x04
	.zero		1


	//   ....[20]....
        /*027c*/ 	.word	0x00000ba0
        /*0280*/ 	.word	0x000000ff
        /*0284*/ 	.word	0x00000098
        /*0288*/ 	.short	0x0100
        /*028a*/ 	.byte	0x04
	.zero		1


	//   ....[21]....
        /*028c*/ 	.word	0x00000bb0
        /*0290*/ 	.word	0x000000ff
        /*0294*/ 	.word	0x000000b8
        /*0298*/ 	.short	0x0100
        /*029a*/ 	.byte	0x04
	.zero		1


	//   ....[22]....
        /*029c*/ 	.word	0x00000bc0
        /*02a0*/ 	.word	0x000000ff
        /*02a4*/ 	.word	0x000000a0
        /*02a8*/ 	.short	0x0100
        /*02aa*/ 	.byte	0x04
	.zero		1


	//   ....[23]....
        /*02ac*/ 	.word	0x00000bd0
        /*02b0*/ 	.word	0x000000ff
        /*02b4*/ 	.word	0x000000c0
        /*02b8*/ 	.short	0x0100
        /*02ba*/ 	.byte	0x04
	.zero		1


	//   ....[24]....
        /*02bc*/ 	.word	0x00000be0
        /*02c0*/ 	.word	0x000000ff
        /*02c4*/ 	.word	0x000000a8
        /*02c8*/ 	.short	0x0100
        /*02ca*/ 	.byte	0x04
	.zero		1


	//   ....[25]....
        /*02cc*/ 	.word	0x00000bf0
        /*02d0*/ 	.word	0x000000ff
        /*02d4*/ 	.word	0x000000c8
        /*02d8*/ 	.short	0x0100
        /*02da*/ 	.byte	0x04
	.zero		1


	//   ....[26]....
        /*02dc*/ 	.word	0x00000ce0
        /*02e0*/ 	.word	0x000000ff
        /*02e4*/ 	.word	0x000000d0
        /*02e8*/ 	.short	0x0100
        /*02ea*/ 	.byte	0x04
	.zero		1


	//   ....[27]....
        /*02ec*/ 	.word	0x00000cf0
        /*02f0*/ 	.word	0x000000ff
        /*02f4*/ 	.word	0x000000e0
        /*02f8*/ 	.short	0x0100
        /*02fa*/ 	.byte	0x04
	.zero		1


	//   ....[28]....
        /*02fc*/ 	.word	0x00000d00
        /*0300*/ 	.word	0x000000ff
        /*0304*/ 	.word	0x000000d8
        /*0308*/ 	.short	0x0100
        /*030a*/ 	.byte	0x04
	.zero		1


	//   ....[29]....
        /*030c*/ 	.word	0x00000d10
        /*0310*/ 	.word	0x000000ff
        /*0314*/ 	.word	0x000000e8
        /*0318*/ 	.short	0x0100
        /*031a*/ 	.byte	0x04
	.zero		1


	//   ....[30]....
        /*031c*/ 	.word	0x000019b0
        /*0320*/ 	.word	0x00000003
        /*0324*/ 	.word	0x000000e0
        /*0328*/ 	.short	0x010a
        /*032a*/ 	.byte	0xff
	.zero		1


	//   ....[31]....
        /*032c*/ 	.word	0x000019e0
        /*0330*/ 	.word	0x00000003
        /*0334*/ 	.word	0x000000d0
        /*0338*/ 	.short	0x0101
        /*033a*/ 	.byte	0xff
	.zero		1


	//   ....[32]....
        /*033c*/ 	.word	0x00001ac0
        /*0340*/ 	.word	0x000000ff
        /*0344*/ 	.word	0x00000010
        /*0348*/ 	.short	0x010a
        /*034a*/ 	.byte	0x04
	.zero		1


	//   ....[33]....
        /*034c*/ 	.word	0x00001b40
        /*0350*/ 	.word	0x000000ff
        /*0354*/ 	.word	0x00000010
        /*0358*/ 	.short	0x010a
        /*035a*/ 	.byte	0x21
	.zero		1


	//   ....[34]....
        /*035c*/ 	.word	0x00001c80
        /*0360*/ 	.word	0x000000ff
        /*0364*/ 	.word	0x00000010
        /*0368*/ 	.short	0x010a
        /*036a*/ 	.byte	0x04
	.zero		1


	//   ....[35]....
        /*036c*/ 	.word	0x00001f30
        /*0370*/ 	.word	0x000000ff
        /*0374*/ 	.word	0x00000068
        /*0378*/ 	.short	0x0101
        /*037a*/ 	.byte	0x15
	.zero		1


	//   ....[36]....
        /*037c*/ 	.word	0x00001f50
        /*0380*/ 	.word	0x000000ff
        /*0384*/ 	.word	0x00000010
        /*0388*/ 	.short	0x010a
        /*038a*/ 	.byte	0x04
	.zero		1


	//   ....[37]....
        /*038c*/ 	.word	0x00001fd0
        /*0390*/ 	.word	0x000000ff
        /*0394*/ 	.word	0x00000010
        /*0398*/ 	.short	0x010a
        /*039a*/ 	.byte	0x21
	.zero		1


	//   ....[38]....
        /*039c*/ 	.word	0x00002110
        /*03a0*/ 	.word	0x000000ff
        /*03a4*/ 	.word	0x00000010
        /*03a8*/ 	.short	0x010a
        /*03aa*/ 	.byte	0x04
	.zero		1


	//   ....[39]....
        /*03ac*/ 	.word	0x000023d0
        /*03b0*/ 	.word	0x00000003
        /*03b4*/ 	.word	0x00000070
        /*03b8*/ 	.short	0x010a
        /*03ba*/ 	.byte	0xff
	.zero		1


	//   ....[40]....
        /*03bc*/ 	.word	0x00002520
        /*03c0*/ 	.word	0x00000000
        /*03c4*/ 	.word	0x00000000
        /*03c8*/ 	.short	0x0101
        /*03ca*/ 	.byte	0xff
	.zero		1


	//   ....[41]....
        /*03cc*/ 	.word	0x00002ae0
        /*03d0*/ 	.word	0x000000ff
        /*03d4*/ 	.word	0x00000000
        /*03d8*/ 	.short	0x010a
        /*03da*/ 	.byte	0x04
	.zero		1


	//   ....[42]....
        /*03dc*/ 	.word	0x00002b80
        /*03e0*/ 	.word	0x00000000
        /*03e4*/ 	.word	0x00000000
        /*03e8*/ 	.short	0x010a
        /*03ea*/ 	.byte	0xff
	.zero		1


	//   ....[43]....
        /*03ec*/ 	.word	0x00002ca0
        /*03f0*/ 	.word	0x00000002
        /*03f4*/ 	.word	0x000000d0
        /*03f8*/ 	.short	0x010a
        /*03fa*/ 	.byte	0xff
	.zero		1


	//   ....[44]....
        /*03fc*/ 	.word	0x00002d00
        /*0400*/ 	.word	0x00000004
        /*0404*/ 	.word	0x00000000
        /*0408*/ 	.short	0x0101
        /*040a*/ 	.byte	0xff
	.zero		1


	//   ....[45]....
        /*040c*/ 	.word	0x00002d20
        /*0410*/ 	.word	0x000000ff
        /*0414*/ 	.word	0x00000080
        /*0418*/ 	.short	0x010a
        /*041a*/ 	.byte	0x04
	.zero		1


	//   ....[46]....
        /*041c*/ 	.word	0x00002e40
        /*0420*/ 	.word	0x00000002
        /*0424*/ 	.word	0x00000070
        /*0428*/ 	.short	0x010a
        /*042a*/ 	.byte	0xff
	.zero		1


	//   ....[47]....
        /*042c*/ 	.word	0x00002f50
        /*0430*/ 	.word	0x00000002
        /*0434*/ 	.word	0x00000000
        /*0438*/ 	.short	0x0101
        /*043a*/ 	.byte	0xff
	.zero		1


	//   ....[48]....
        /*043c*/ 	.word	0x00002fe0
        /*0440*/ 	.word	0x000000ff
        /*0444*/ 	.word	0x00000080
        /*0448*/ 	.short	0x0106
        /*044a*/ 	.byte	0x04
	.zero		1


	//   ....[49]....
        /*044c*/ 	.word	0x00003000
        /*0450*/ 	.word	0x000000ff
        /*0454*/ 	.word	0x00000080
        /*0458*/ 	.short	0x010a
        /*045a*/ 	.byte	0x04
	.zero		1


	//   ....[50]....
        /*045c*/ 	.word	0x00003090
        /*0460*/ 	.word	0x000000ff
        /*0464*/ 	.word	0x00000080
        /*0468*/ 	.short	0x0106
        /*046a*/ 	.byte	0x07
	.zero		1


	//   ....[51]....
        /*046c*/ 	.word	0x000030d0
        /*0470*/ 	.word	0x00000000
        /*0474*/ 	.word	0x00000080
        /*0478*/ 	.short	0x010a
        /*047a*/ 	.byte	0xff
	.zero		1


	//   ....[52]....
        /*047c*/ 	.word	0x000036a0
        /*0480*/ 	.word	0x00000000
        /*0484*/ 	.word	0x00000070
        /*0488*/ 	.short	0x010a
        /*048a*/ 	.byte	0xff
	.zero		1


	//   ....[53]....
        /*048c*/ 	.word	0x000037a0
        /*0490*/ 	.word	0x00000003
        /*0494*/ 	.word	0x00000000
        /*0498*/ 	.short	0x0101
        /*049a*/ 	.byte	0xff
	.zero		1


	//   ....[54]....
        /*049c*/ 	.word	0x000037b0
        /*04a0*/ 	.word	0x000000ff
        /*04a4*/ 	.word	0x00000000
        /*04a8*/ 	.short	0x010a
        /*04aa*/ 	.byte	0x04
	.zero		1


	//   ....[55]....
        /*04ac*/ 	.word	0x00003830
        /*04b0*/ 	.word	0x000000ff
        /*04b4*/ 	.word	0x000000b0
        /*04b8*/ 	.short	0x010a
        /*04ba*/ 	.byte	0x2e
	.zero		1


	//   ....[56]....
        /*04bc*/ 	.word	0x00003910
        /*04c0*/ 	.word	0x000000ff
        /*04c4*/ 	.word	0x00000000
        /*04c8*/ 	.short	0x010a
        /*04ca*/ 	.byte	0x07
	.zero		1


	//   ....[57]....
        /*04cc*/ 	.word	0x00003a50
        /*04d0*/ 	.word	0x000000ff
        /*04d4*/ 	.word	0x00000000
        /*04d8*/ 	.short	0x010a
        /*04da*/ 	.byte	0x04
	.zero		1


	//   ....[58]....
        /*04dc*/ 	.word	0x00003e20
        /*04e0*/ 	.word	0x000000ff
        /*04e4*/ 	.word	0x00000000
        /*04e8*/ 	.short	0x010a
        /*04ea*/ 	.byte	0x04
	.zero		1


	//   ....[59]....
        /*04ec*/ 	.word	0x00003eb0
        /*04f0*/ 	.word	0x000000ff
        /*04f4*/ 	.word	0x00000000
        /*04f8*/ 	.short	0x010a
        /*04fa*/ 	.byte	0x05
	.zero		1


	//   ....[60]....
        /*04fc*/ 	.word	0x00003f40
        /*0500*/ 	.word	0x000000ff
        /*0504*/ 	.word	0x00000000
        /*0508*/ 	.short	0x010a
        /*050a*/ 	.byte	0x05
	.zero		1


	//   ....[61]....
        /*050c*/ 	.word	0x00003fd0
        /*0510*/ 	.word	0x000000ff
        /*0514*/ 	.word	0x00000000
        /*0518*/ 	.short	0x010a
        /*051a*/ 	.byte	0x04
	.zero		1


	//   ....[62]....
        /*051c*/ 	.word	0x00004480
        /*0520*/ 	.word	0x0000000c
        /*0524*/ 	.word	0x00000070
        /*0528*/ 	.short	0x010a
        /*052a*/ 	.byte	0xff
	.zero		1


	//   ....[63]....
        /*052c*/ 	.word	0x000045f0
        /*0530*/ 	.word	0x00000000
        /*0534*/ 	.word	0x00000000
        /*0538*/ 	.short	0x0101
        /*053a*/ 	.byte	0xff
	.zero		1


	//   ....[64]....
        /*053c*/ 	.word	0x00004a90
        /*0540*/ 	.word	0x000000ff
        /*0544*/ 	.word	0x00000068
        /*0548*/ 	.short	0x010a
        /*054a*/ 	.byte	0x15
	.zero		1


	//   ....[65]....
        /*054c*/ 	.word	0x00004c10
        /*0550*/ 	.word	0x000000ff
        /*0554*/ 	.word	0x00000040
        /*0558*/ 	.short	0x010a
        /*055a*/ 	.byte	0x15
	.zero		1


	//   ....[66]....
        /*055c*/ 	.word	0x00004d90
        /*0560*/ 	.word	0x000000ff
        /*0564*/ 	.word	0x00000020
        /*0568*/ 	.short	0x010b
        /*056a*/ 	.byte	0x15
	.zero		1


	//   ....[67]....
        /*056c*/ 	.word	0x00004da0
        /*0570*/ 	.word	0x000000ff
        /*0574*/ 	.word	0x00000000
        /*0578*/ 	.short	0x0101
        /*057a*/ 	.byte	0x06
	.zero		1


	//   ....[68]....
        /*057c*/ 	.word	0x00004dc0
        /*0580*/ 	.word	0x000000ff
        /*0584*/ 	.word	0x00000048
        /*0588*/ 	.short	0x010a
        /*058a*/ 	.byte	0x15
	.zero		1


	//   ....[69]....
        /*058c*/ 	.word	0x00004f00
        /*0590*/ 	.word	0x000000ff
        /*0594*/ 	.word	0x00000028
        /*0598*/ 	.short	0x010b
        /*059a*/ 	.byte	0x15
	.zero		1


	//   ....[70]....
        /*059c*/ 	.word	0x00004f10
        /*05a0*/ 	.word	0x000000ff
        /*05a4*/ 	.word	0x00000000
        /*05a8*/ 	.short	0x0101
        /*05aa*/ 	.byte	0x07
	.zero		1


	//   ....[71]....
        /*05ac*/ 	.word	0x00004f30
        /*05b0*/ 	.word	0x000000ff
        /*05b4*/ 	.word	0x00000050
        /*05b8*/ 	.short	0x010a
        /*05ba*/ 	.byte	0x15
	.zero		1


	//   ....[72]....
        /*05bc*/ 	.word	0x00005080
        /*05c0*/ 	.word	0x000000ff
        /*05c4*/ 	.word	0x00000030
        /*05c8*/ 	.short	0x010b
        /*05ca*/ 	.byte	0x15
	.zero		1


	//   ....[73]....
        /*05cc*/ 	.word	0x00005090
        /*05d0*/ 	.word	0x000000ff
        /*05d4*/ 	.word	0x00000000
        /*05d8*/ 	.short	0x0101
        /*05da*/ 	.byte	0x1d
	.zero		1


	//   ....[74]....
        /*05dc*/ 	.word	0x000050b0
        /*05e0*/ 	.word	0x000000ff
        /*05e4*/ 	.word	0x00000058
        /*05e8*/ 	.short	0x010a
        /*05ea*/ 	.byte	0x15
	.zero		1


	//   ....[75]....
        /*05ec*/ 	.word	0x00005220
        /*05f0*/ 	.word	0x000000ff
        /*05f4*/ 	.word	0x00000038
        /*05f8*/ 	.short	0x010b
        /*05fa*/ 	.byte	0x15
	.zero		1


	//   ....[76]....
        /*05fc*/ 	.word	0x00005230
        /*0600*/ 	.word	0x000000ff
        /*0604*/ 	.word	0x00000000
        /*0608*/ 	.short	0x0101
        /*060a*/ 	.byte	0x18
	.zero		1


	//   ....[77]....
        /*060c*/ 	.word	0x00005240
        /*0610*/ 	.word	0x000000ff
        /*0614*/ 	.word	0x00000040
        /*0618*/ 	.short	0x010a
        /*061a*/ 	.byte	0x15
	.zero		1


	//   ....[78]....
        /*061c*/ 	.word	0x000053a0
        /*0620*/ 	.word	0x000000ff
        /*0624*/ 	.word	0x00000020
        /*0628*/ 	.short	0x010b
        /*062a*/ 	.byte	0x15
	.zero		1


	//   ....[79]....
        /*062c*/ 	.word	0x000053b0
        /*0630*/ 	.word	0x000000ff
        /*0634*/ 	.word	0x00000000
        /*0638*/ 	.short	0x0101
        /*063a*/ 	.byte	0x06
	.zero		1


	//   ....[80]....
        /*063c*/ 	.word	0x000053c0
        /*0640*/ 	.word	0x000000ff
        /*0644*/ 	.word	0x00000048
        /*0648*/ 	.short	0x010a
        /*064a*/ 	.byte	0x15
	.zero		1


	//   ....[81]....
        /*064c*/ 	.word	0x00005520
        /*0650*/ 	.word	0x000000ff
        /*0654*/ 	.word	0x00000028
        /*0658*/ 	.short	0x010b
        /*065a*/ 	.byte	0x15
	.zero		1


	//   ....[82]....
        /*065c*/ 	.word	0x00005530
        /*0660*/ 	.word	0x000000ff
        /*0664*/ 	.word	0x00000000
        /*0668*/ 	.short	0x0101
        /*066a*/ 	.byte	0x07
	.zero		1


	//   ....[83]....
        /*066c*/ 	.word	0x00005540
        /*0670*/ 	.word	0x000000ff
        /*0674*/ 	.word	0x00000050
        /*0678*/ 	.short	0x010a
        /*067a*/ 	.byte	0x15
	.zero		1


	//   ....[84]....
        /*067c*/ 	.word	0x00005690
        /*0680*/ 	.word	0x000000ff
        /*0684*/ 	.word	0x00000030
        /*0688*/ 	.short	0x010b
        /*068a*/ 	.byte	0x15
	.zero		1


	//   ....[85]....
        /*068c*/ 	.word	0x000056a0
        /*0690*/ 	.word	0x000000ff
        /*0694*/ 	.word	0x00000000
        /*0698*/ 	.short	0x0101
        /*069a*/ 	.byte	0x1d
	.zero		1


	//   ....[86]....
        /*069c*/ 	.word	0x000056b0
        /*06a0*/ 	.word	0x000000ff
        /*06a4*/ 	.word	0x00000058
        /*06a8*/ 	.short	0x010a
        /*06aa*/ 	.byte	0x15
	.zero		1


	//   ....[87]....
        /*06ac*/ 	.word	0x000058a0
        /*06b0*/ 	.word	0x000000ff
        /*06b4*/ 	.word	0x00000038
        /*06b8*/ 	.short	0x010b
        /*06ba*/ 	.byte	0x15
	.zero		1


	//   ....[88]....
        /*06bc*/ 	.word	0x000058b0
        /*06c0*/ 	.word	0x000000ff
        /*06c4*/ 	.word	0x00000000
        /*06c8*/ 	.short	0x0101
        /*06ca*/ 	.byte	0x18
	.zero		1


	//   ....[89]....
        /*06cc*/ 	.word	0x000058d0
        /*06d0*/ 	.word	0x000000ff
        /*06d4*/ 	.word	0x00000040
        /*06d8*/ 	.short	0x010a
        /*06da*/ 	.byte	0x15
	.zero		1


	//   ....[90]....
        /*06dc*/ 	.word	0x000058f0
        /*06e0*/ 	.word	0x000000ff
        /*06e4*/ 	.word	0x00000048
        /*06e8*/ 	.short	0x010a
        /*06ea*/ 	.byte	0x15
	.zero		1


	//   ....[91]....
        /*06ec*/ 	.word	0x00005910
        /*06f0*/ 	.word	0x000000ff
        /*06f4*/ 	.word	0x00000050
        /*06f8*/ 	.short	0x010a
        /*06fa*/ 	.byte	0x15
	.zero		1


	//   ....[92]....
        /*06fc*/ 	.word	0x00005960
        /*0700*/ 	.word	0x00000002
        /*0704*/ 	.word	0x00000058
        /*0708*/ 	.short	0x010a
        /*070a*/ 	.byte	0xff
	.zero		1


	//   ....[93]....
        /*070c*/ 	.word	0x00005cc0
        /*0710*/ 	.word	0x00000000
        /*0714*/ 	.word	0x00000070
        /*0718*/ 	.short	0x010a
        /*071a*/ 	.byte	0xff
	.zero		1


	//   ....[94]....
        /*071c*/ 	.word	0x00005d90
        /*0720*/ 	.word	0x00000000
        /*0724*/ 	.word	0x00000000
        /*0728*/ 	.short	0x0101
        /*072a*/ 	.byte	0xff
	.zero		1


	//   ....[95]....
        /*072c*/ 	.word	0x00006a30
        /*0730*/ 	.word	0x000000ff
        /*0734*/ 	.word	0x00000020
        /*0738*/ 	.short	0x010a
        /*073a*/ 	.byte	0x2b
	.zero		1


	//   ....[96]....
        /*073c*/ 	.word	0x00006a90
        /*0740*/ 	.word	0x0000004d
        /*0744*/ 	.word	0x00000090
        /*0748*/ 	.short	0x010a
        /*074a*/ 	.byte	0xff
	.zero		1


	//   ....[97]....
        /*074c*/ 	.word	0x00006bb0
        /*0750*/ 	.word	0x000000ff
        /*0754*/ 	.word	0x00000020
        /*0758*/ 	.short	0x010a
        /*075a*/ 	.byte	0x2b
	.zero		1


	//   ....[98]....
        /*075c*/ 	.word	0x00006cb0
        /*0760*/ 	.word	0x0000004d
        /*0764*/ 	.word	0x00000090
        /*0768*/ 	.short	0x010a
        /*076a*/ 	.byte	0xff
	.zero		1


	//   ....[99]....
        /*076c*/ 	.word	0x000074b0
        /*0770*/ 	.word	0x00000000
        /*0774*/ 	.word	0x00000000
        /*0778*/ 	.short	0x0101
        /*077a*/ 	.byte	0xff
	.zero		1


	//   ....[100]....
        /*077c*/ 	.word	0x000074c0
        /*0780*/ 	.word	0x00000003
        /*0784*/ 	.word	0x00000020
        /*0788*/ 	.short	0x010a
        /*078a*/ 	.byte	0xff
	.zero		1


	//   ....[101]....
        /*078c*/ 	.word	0x00007590
        /*0790*/ 	.word	0x00000003
        /*0794*/ 	.word	0x00000020
        /*0798*/ 	.short	0x010a
        /*079a*/ 	.byte	0xff
	.zero		1


	//   ....[102]....
        /*079c*/ 	.word	0x00007e10
        /*07a0*/ 	.word	0x00000053
        /*07a4*/ 	.word	0x00000000
        /*07a8*/ 	.short	0x0101
        /*07aa*/ 	.byte	0xff
	.zero		1


	//   ....[103]....
        /*07ac*/ 	.word	0x00007e30
        /*07b0*/ 	.word	0x00000054
        /*07b4*/ 	.word	0x00000020
        /*07b8*/ 	.short	0x010a
        /*07ba*/ 	.byte	0xff
	.zero		1


	//   ....[104]....
        /*07bc*/ 	.word	0x00007ef0
        /*07c0*/ 	.word	0x00000054
        /*07c4*/ 	.word	0x00000020
        /*07c8*/ 	.short	0x010a
        /*07ca*/ 	.byte	0xff
	.zero		1


	//   ....[105]....
        /*07cc*/ 	.word	0x00008770
        /*07d0*/ 	.word	0x00000053
        /*07d4*/ 	.word	0x00000000
        /*07d8*/ 	.short	0x0101
        /*07da*/ 	.byte	0xff
	.zero		1


	//   ....[106]....
        /*07dc*/ 	.word	0x00008790
        /*07e0*/ 	.word	0x00000054
        /*07e4*/ 	.word	0x00000020
        /*07e8*/ 	.short	0x010a
        /*07ea*/ 	.byte	0xff
	.zero		1


	//   ....[107]....
        /*07ec*/ 	.word	0x00008860
        /*07f0*/ 	.word	0x00000054
        /*07f4*/ 	.word	0x00000020
        /*07f8*/ 	.short	0x010a
        /*07fa*/ 	.byte	0xff
	.zero		1


	//   ....[108]....
        /*07fc*/ 	.word	0x00009120
        /*0800*/ 	.word	0x00000054
        /*0804*/ 	.word	0x00000000
        /*0808*/ 	.short	0x0101
        /*080a*/ 	.byte	0xff
	.zero		1


	//   ....[109]....
        /*080c*/ 	.word	0x00009140
        /*0810*/ 	.word	0x00000055
        /*0814*/ 	.word	0x00000020
        /*0818*/ 	.short	0x010a
        /*081a*/ 	.byte	0xff
	.zero		1


	//   ....[110]....
        /*081c*/ 	.word	0x00009200
        /*0820*/ 	.word	0x00000055
        /*0824*/ 	.word	0x00000020
        /*0828*/ 	.short	0x010a
        /*082a*/ 	.byte	0xff
	.zero		1


	//   ....[111]....
        /*082c*/ 	.word	0x00009b00
        /*0830*/ 	.word	0x00000054
        /*0834*/ 	.word	0x00000000
        /*0838*/ 	.short	0x0101
        /*083a*/ 	.byte	0xff
	.zero		1


	//   ....[112]....
        /*083c*/ 	.word	0x00009b20
        /*0840*/ 	.word	0x00000055
        /*0844*/ 	.word	0x00000020
        /*0848*/ 	.short	0x010a
        /*084a*/ 	.byte	0xff
	.zero		1


	//   ....[113]....
        /*084c*/ 	.word	0x00009be0
        /*0850*/ 	.word	0x00000055
        /*0854*/ 	.word	0x00000020
        /*0858*/ 	.short	0x010a
        /*085a*/ 	.byte	0xff
	.zero		1


	//   ....[114]....
        /*085c*/ 	.word	0x0000a4b0
        /*0860*/ 	.word	0x00000054
        /*0864*/ 	.word	0x00000000
        /*0868*/ 	.short	0x0101
        /*086a*/ 	.byte	0xff
	.zero		1


	//   ....[115]....
        /*086c*/ 	.word	0x0000a4d0
        /*0870*/ 	.word	0x00000055
        /*0874*/ 	.word	0x00000020
        /*0878*/ 	.short	0x010a
        /*087a*/ 	.byte	0xff
	.zero		1


	//   ....[116]....
        /*087c*/ 	.word	0x0000a590
        /*0880*/ 	.word	0x00000055
        /*0884*/ 	.word	0x00000020
        /*0888*/ 	.short	0x010a
        /*088a*/ 	.byte	0xff
	.zero		1


	//   ....[117]....
        /*088c*/ 	.word	0x0000ae60
        /*0890*/ 	.word	0x00000054
        /*0894*/ 	.word	0x00000000
        /*0898*/ 	.short	0x0101
        /*089a*/ 	.byte	0xff
	.zero		1


	//   ....[118]....
        /*089c*/ 	.word	0x0000ae80
        /*08a0*/ 	.word	0x00000055
        /*08a4*/ 	.word	0x00000020
        /*08a8*/ 	.short	0x010a
        /*08aa*/ 	.byte	0xff
	.zero		1


	//   ....[119]....
        /*08ac*/ 	.word	0x0000af40
        /*08b0*/ 	.word	0x00000055
        /*08b4*/ 	.word	0x00000020
        /*08b8*/ 	.short	0x010a
        /*08ba*/ 	.byte	0xff
	.zero		1


	//   ....[120]....
        /*08bc*/ 	.word	0x0000b510
        /*08c0*/ 	.word	0x000000ff
        /*08c4*/ 	.word	0x00000000
        /*08c8*/ 	.short	0x0101
        /*08ca*/ 	.byte	0x04
	.zero		1


	//   ....[121]....
        /*08cc*/ 	.word	0x0000b820
        /*08d0*/ 	.word	0x00000002
        /*08d4*/ 	.word	0x00000000
        /*08d8*/ 	.short	0x0101
        /*08da*/ 	.byte	0xff
	.zero		1


	//   ....[122]....
        /*08dc*/ 	.word	0x0000bad0
        /*08e0*/ 	.word	0x000000ff
        /*08e4*/ 	.word	0x00000000
        /*08e8*/ 	.short	0x0101
        /*08ea*/ 	.byte	0x04
	.zero		1


	//   ....[123]....
        /*08ec*/ 	.word	0x0000baf0
        /*08f0*/ 	.word	0x00000003
        /*08f4*/ 	.word	0x000000e0
        /*08f8*/ 	.short	0x010a
        /*08fa*/ 	.byte	0xff
	.zero		1


	//   ....[124]....
        /*08fc*/ 	.word	0x0000bb50
        /*0900*/ 	.word	0x00000000
        /*0904*/ 	.word	0x00000010
        /*0908*/ 	.short	0x010a
        /*090a*/ 	.byte	0xff
	.zero		1


	//   ....[125]....
        /*090c*/ 	.word	0x0000bbb0
        /*0910*/ 	.word	0x00000000
        /*0914*/ 	.word	0x00000010
        /*0918*/ 	.short	0x010a
        /*091a*/ 	.byte	0xff
	.zero		1


	//   ....[126]....
        /*091c*/ 	.word	0x0000bc00
        /*0920*/ 	.word	0x00000003
        /*0924*/ 	.word	0x00000070
        /*0928*/ 	.short	0x010a
        /*092a*/ 	.byte	0xff
	.zero		1


	//   ....[127]....
        /*092c*/ 	.word	0x0000bc60
        /*0930*/ 	.word	0x00000000
        /*0934*/ 	.word	0x00000000
        /*0938*/ 	.short	0x010a
        /*093a*/ 	.byte	0xff
	.zero		1


	//   ....[128]....
        /*093c*/ 	.word	0x0000bcb0
        /*0940*/ 	.word	0x00000002
        /*0944*/ 	.word	0x000000d0
        /*0948*/ 	.short	0x010a
        /*094a*/ 	.byte	0xff
	.zero		1


	//   ....[129]....
        /*094c*/ 	.word	0x0000bd10
        /*0950*/ 	.word	0x00000002
        /*0954*/ 	.word	0x00000080
        /*0958*/ 	.short	0x010a
        /*095a*/ 	.byte	0xff
	.zero		1


	//   ....[130]....
        /*095c*/ 	.word	0x0000bd60
        /*0960*/ 	.word	0x00000002
        /*0964*/ 	.word	0x00000070
        /*0968*/ 	.short	0x010a
        /*096a*/ 	.byte	0xff
	.zero		1


	//   ....[131]....
        /*096c*/ 	.word	0x0000bdc0
        /*0970*/ 	.word	0x00000000
        /*0974*/ 	.word	0x00000080
        /*0978*/ 	.short	0x010a
        /*097a*/ 	.byte	0xff
	.zero		1


	//   ....[132]....
        /*097c*/ 	.word	0x0000be10
        /*0980*/ 	.word	0x00000000
        /*0984*/ 	.word	0x00000070
        /*0988*/ 	.short	0x010a
        /*098a*/ 	.byte	0xff
	.zero		1


	//   ....[133]....
        /*098c*/ 	.word	0x0000be70
        /*0990*/ 	.word	0x00000003
        /*0994*/ 	.word	0x000000b0
        /*0998*/ 	.short	0x010a
        /*099a*/ 	.byte	0xff
	.zero		1


	//   ....[134]....
        /*099c*/ 	.word	0x0000bed0
        /*09a0*/ 	.word	0x00000000
        /*09a4*/ 	.word	0x00000000
        /*09a8*/ 	.short	0x010a
        /*09aa*/ 	.byte	0xff
	.zero		1


	//   ....[135]....
        /*09ac*/ 	.word	0x0000bf30
        /*09b0*/ 	.word	0x00000000
        /*09b4*/ 	.word	0x00000000
        /*09b8*/ 	.short	0x010a
        /*09ba*/ 	.byte	0xff
	.zero		1


	//   ....[136]....
        /*09bc*/ 	.word	0x0000bf90
        /*09c0*/ 	.word	0x00000000
        /*09c4*/ 	.word	0x00000000
        /*09c8*/ 	.short	0x010a
        /*09ca*/ 	.byte	0xff
	.zero		1


	//   ....[137]....
        /*09cc*/ 	.word	0x0000bff0
        /*09d0*/ 	.word	0x00000000
        /*09d4*/ 	.word	0x00000000
        /*09d8*/ 	.short	0x010a
        /*09da*/ 	.byte	0xff
	.zero		1


	//   ....[138]....
        /*09dc*/ 	.word	0x0000c050
        /*09e0*/ 	.word	0x00000000
        /*09e4*/ 	.word	0x00000000
        /*09e8*/ 	.short	0x010a
        /*09ea*/ 	.byte	0xff
	.zero		1


	//   ....[139]....
        /*09ec*/ 	.word	0x0000c0a0
        /*09f0*/ 	.word	0x0000000c
        /*09f4*/ 	.word	0x00000070
        /*09f8*/ 	.short	0x010a
        /*09fa*/ 	.byte	0xff
	.zero		1


	//   ....[140]....
        /*09fc*/ 	.word	0x0000c100
        /*0a00*/ 	.word	0x00000000
        /*0a04*/ 	.word	0x00000068
        /*0a08*/ 	.short	0x010a
        /*0a0a*/ 	.byte	0xff
	.zero		1


	//   ....[141]....
        /*0a0c*/ 	.word	0x0000c160
        /*0a10*/ 	.word	0x00000009
        /*0a14*/ 	.word	0x00000040
        /*0a18*/ 	.short	0x010a
        /*0a1a*/ 	.byte	0xff
	.zero		1


	//   ....[142]....
        /*0a1c*/ 	.word	0x0000c1c0
        /*0a20*/ 	.word	0x00000009
        /*0a24*/ 	.word	0x00000048
        /*0a28*/ 	.short	0x010a
        /*0a2a*/ 	.byte	0xff
	.zero		1


	//   ....[143]....
        /*0a2c*/ 	.word	0x0000c220
        /*0a30*/ 	.word	0x00000009
        /*0a34*/ 	.word	0x00000050
        /*0a38*/ 	.short	0x010a
        /*0a3a*/ 	.byte	0xff
	.zero		1


	//   ....[144]....
        /*0a3c*/ 	.word	0x0000c280
        /*0a40*/ 	.word	0x00000009
        /*0a44*/ 	.word	0x00000058
        /*0a48*/ 	.short	0x010a
        /*0a4a*/ 	.byte	0xff
	.zero		1


	//   ....[145]....
        /*0a4c*/ 	.word	0x0000c2e0
        /*0a50*/ 	.word	0x00000000
        /*0a54*/ 	.word	0x00000040
        /*0a58*/ 	.short	0x010a
        /*0a5a*/ 	.byte	0xff
	.zero		1


	//   ....[146]....
        /*0a5c*/ 	.word	0x0000c340
        /*0a60*/ 	.word	0x00000000
        /*0a64*/ 	.word	0x00000048
        /*0a68*/ 	.short	0x010a
        /*0a6a*/ 	.byte	0xff
	.zero		1


	//   ....[147]....
        /*0a6c*/ 	.word	0x0000c3a0
        /*0a70*/ 	.word	0x00000000
        /*0a74*/ 	.word	0x00000050
        /*0a78*/ 	.short	0x010a
        /*0a7a*/ 	.byte	0xff
	.zero		1


	//   ....[148]....
        /*0a7c*/ 	.word	0x0000c400
        /*0a80*/ 	.word	0x00000000
        /*0a84*/ 	.word	0x00000058
        /*0a88*/ 	.short	0x010a
        /*0a8a*/ 	.byte	0xff
	.zero		1


	//   ....[149]....
        /*0a8c*/ 	.word	0x0000c460
        /*0a90*/ 	.word	0x00000003
        /*0a94*/ 	.word	0x00000040
        /*0a98*/ 	.short	0x010a
        /*0a9a*/ 	.byte	0xff
	.zero		1


	//   ....[150]....
        /*0a9c*/ 	.word	0x0000c4c0
        /*0aa0*/ 	.word	0x00000003
        /*0aa4*/ 	.word	0x00000048
        /*0aa8*/ 	.short	0x010a
        /*0aaa*/ 	.byte	0xff
	.zero		1


	//   ....[151]....
        /*0aac*/ 	.word	0x0000c520
        /*0ab0*/ 	.word	0x00000003
        /*0ab4*/ 	.word	0x00000050
        /*0ab8*/ 	.short	0x010a
        /*0aba*/ 	.byte	0xff
	.zero		1


	//   ....[152]....
        /*0abc*/ 	.word	0x0000c570
        /*0ac0*/ 	.word	0x00000000
        /*0ac4*/ 	.word	0x00000070
        /*0ac8*/ 	.short	0x010a
        /*0aca*/ 	.byte	0xff
	.zero		1


	//   ....[153]....
        /*0acc*/ 	.word	0x0000c5d0
        /*0ad0*/ 	.word	0x00000000
        /*0ad4*/ 	.word	0x00000020
        /*0ad8*/ 	.short	0x010a
        /*0ada*/ 	.byte	0xff
	.zero		1


	//   ....[154]....
        /*0adc*/ 	.word	0x0000c620
        /*0ae0*/ 	.word	0x0000004d
        /*0ae4*/ 	.word	0x00000090
        /*0ae8*/ 	.short	0x010a
        /*0aea*/ 	.byte	0xff
	.zero		1


	//   ....[155]....
        /*0aec*/ 	.word	0x0000c670
        /*0af0*/ 	.word	0x00000003
        /*0af4*/ 	.word	0x00000020
        /*0af8*/ 	.short	0x010a
        /*0afa*/ 	.byte	0xff
	.zero		1


	//   ....[156]....
        /*0afc*/ 	.word	0x0000c6c0
        /*0b00*/ 	.word	0x00000054
        /*0b04*/ 	.word	0x00000020
        /*0b08*/ 	.short	0x010a
        /*0b0a*/ 	.byte	0xff
	.zero		1


	//   ....[157]....
        /*0b0c*/ 	.word	0x0000c710
        /*0b10*/ 	.word	0x00000054
        /*0b14*/ 	.word	0x00000020
        /*0b18*/ 	.short	0x010a
        /*0b1a*/ 	.byte	0xff
	.zero		1


	//   ....[158]....
        /*0b1c*/ 	.word	0x0000c760
        /*0b20*/ 	.word	0x00000055
        /*0b24*/ 	.word	0x00000020
        /*0b28*/ 	.short	0x010a
        /*0b2a*/ 	.byte	0xff
	.zero		1


	//   ....[159]....
        /*0b2c*/ 	.word	0x0000c7b0
        /*0b30*/ 	.word	0x00000055
        /*0b34*/ 	.word	0x00000020
        /*0b38*/ 	.short	0x010a
        /*0b3a*/ 	.byte	0xff
	.zero		1


	//   ....[160]....
        /*0b3c*/ 	.word	0x0000c800
        /*0b40*/ 	.word	0x00000055
        /*0b44*/ 	.word	0x00000020
        /*0b48*/ 	.short	0x010a
        /*0b4a*/ 	.byte	0xff
	.zero		1


	//   ....[161]....
        /*0b4c*/ 	.word	0x0000c850
        /*0b50*/ 	.word	0x00000055
        /*0b54*/ 	.word	0x00000020
        /*0b58*/ 	.short	0x010a
        /*0b5a*/ 	.byte	0xff
	.zero		1


	//----- nvinfo : EIATTR_NUM_MBARRIERS
	.align		4
.L_47:
        /*0b5c*/ 	.byte	0x03, 0x38
        /*0b5e*/ 	.short	0x001e


	//----- nvinfo : EIATTR_EXIT_INSTR_OFFSETS
	.align		4
        /*0b60*/ 	.byte	0x04, 0x1c
        /*0b62*/ 	.short	(.L_49 - .L_48)


	//   ....[0]....
.L_48:
        /*0b64*/ 	.word	0x00002bb0


	//   ....[1]....
        /*0b68*/ 	.word	0x000030a0


	//   ....[2]....
        /*0b6c*/ 	.word	0x00003100


	//   ....[3]....
        /*0b70*/ 	.word	0x00004230


	//   ....[4]....
        /*0b74*/ 	.word	0x00005990


	//   ....[5]....
        /*0b78*/ 	.word	0x000059d0


	//   ....[6]....
        /*0b7c*/ 	.word	0x0000b9c0


	//   ....[7]....
        /*0b80*/ 	.word	0x0000ba40


	//   ....[8]....
        /*0b84*/ 	.word	0x0000ba70


	//   ....[9]....
        /*0b88*/ 	.word	0x0000bae0


	//----- nvinfo : EIATTR_MAX_THREADS
	.align		4
.L_49:
        /*0b8c*/ 	.byte	0x04, 0x05
        /*0b8e*/ 	.short	(.L_51 - .L_50)
.L_50:
        /*0b90*/ 	.word	0x00000100
        /*0b94*/ 	.word	0x00000001
        /*0b98*/ 	.word	0x00000001


	//----- nvinfo : EIATTR_CRS_STACK_SIZE
	.align		4
.L_51:
        /*0b9c*/ 	.byte	0x04, 0x1e
        /*0b9e*/ 	.short	(.L_53 - .L_52)
.L_52:
        /*0ba0*/ 	.word	0x00000000


	//----- nvinfo : EIATTR_CBANK_PARAM_SIZE
	.align		4
.L_53:
        /*0ba4*/ 	.byte	0x03, 0x19
        /*0ba6*/ 	.short	0x0800


	//----- nvinfo : EIATTR_PARAM_CBANK
	.align		4
        /*0ba8*/ 	.byte	0x04, 0x0a
        /*0baa*/ 	.short	(.L_55 - .L_54)
	.align		4
.L_54:
        /*0bac*/ 	.word	index@(.nv.constant0._ZN7cutlass13device_kernelINS_4gemm6kernel13GemmUniversalIN4cute5tupleIJiiiiEEENS1_10collective13CollectiveMmaINS1_35MainloopSm100TmaUmmaWarpSpecializedILi2ELi2ELi4ENS5_IJNS4_1CILi2EEESB_NSA_ILi1EEEEEEEENS5_IJNSA_ILi64EEENSA_ILi256EEESF_EEENS_10tfloat32_tENS5_IJlSC_lEEESI_SJ_NS4_8TiledMMAINS4_8MMA_AtomIJNS4_17SM100_MMA_TF32_SSISI_SI_fLi64ELi256ELNS4_4UMMA5MajorE0ELSO_0ELNSN_7ScaleInE0ELSP_0EEEEEENS4_6LayoutINS5_IJSC_SC_SC_EEENS5_IJNSA_ILi0EEESU_SU_EEEEENS5_IJNS4_10UnderscoreESX_SX_EEEEENS4_23SM90_TMA_LOAD_MULTICASTENS4_14ComposedLayoutINS4_7SwizzleILi3ELi4ELi3EEENS4_18smem_ptr_flag_bitsILi32EEENSS_INS5_IJNSA_ILi8EEENSA_ILi32EEEEEENS5_IJS17_SC_EEEEEEEvNS4_8identityES10_S1B_vS1C_EENS_8epilogue10collective18CollectiveEpilogueINS1E_23Sm100TmaWarpSpecializedILi4ELi2ELi16ELb1ELb0EEEJSH_NS5_IJNSS_ISF_SC_EENSS_IS17_SC_EEEEESI_SJ_SI_SJ_NS1E_6fusion15FusionCallbacksIS1I_NS1M_17LinearCombinationISI_fSI_fLNS_15FloatRoundStyleE2EEESH_S1L_JEEENS4_5SM1004TMEM4LOAD26SM100_TMEM_LOAD_16dp128b8xENS4_13SM90_TMA_LOADES1B_NS4_17SM75_U32x4_LDSM_NENS4_14SM90_TMA_STOREES1B_NS4_17SM90_U32x4_STSM_NENS4_39AutoVectorizingCopyWithAssumedAlignmentILi128EEEEEEvvEEEEvNT_6ParamsE)
        /*0bb0*/ 	.short	0x0380
        /*0bb2*/ 	.short	0x0800


	//----- nvinfo : EIATTR_SW_WAR
	.align		4
.L_55:
        /*0bb4*/ 	.byte	0x04, 0x36
        /*0bb6*/ 	.short	(.L_57 - .L_56)
.L_56:
        /*0bb8*/ 	.word	0x00000008
.L_57:


//--------------------- .nv.callgraph             --------------------------
	.section	.nv.callgraph,"",@"SHT_CUDA_CALLGRAPH"
	.align	4
	.sectionentsize	8
	.align		4
        /*0000*/ 	.word	0x00000000
	.align		4
        /*0004*/ 	.word	0xffffffff
	.align		4
        /*0008*/ 	.word	index@(_ZN7cutlass13device_kernelINS_4gemm6kernel13GemmUniversalIN4cute5tupleIJiiiiEEENS1_10collective13CollectiveMmaINS1_35MainloopSm100TmaUmmaWarpSpecializedILi2ELi2ELi4ENS5_IJNS4_1CILi2EEESB_NSA_ILi1EEEEEEEENS5_IJNSA_ILi64EEENSA_ILi256EEESF_EEENS_10tfloat32_tENS5_IJlSC_lEEESI_SJ_NS4_8TiledMMAINS4_8MMA_AtomIJNS4_17SM100_MMA_TF32_SSISI_SI_fLi64ELi256ELNS4_4UMMA5MajorE0ELSO_0ELNSN_7ScaleInE0ELSP_0EEEEEENS4_6LayoutINS5_IJSC_SC_SC_EEENS5_IJNSA_ILi0EEESU_SU_EEEEENS5_IJNS4_10UnderscoreESX_SX_EEEEENS4_23SM90_TMA_LOAD_MULTICASTENS4_14ComposedLayoutINS4_7SwizzleILi3ELi4ELi3EEENS4_18smem_ptr_flag_bitsILi32EEENSS_INS5_IJNSA_ILi8EEENSA_ILi32EEEEEENS5_IJS17_SC_EEEEEEEvNS4_8identityES10_S1B_vS1C_EENS_8epilogue10collective18CollectiveEpilogueINS1E_23Sm100TmaWarpSpecializedILi4ELi2ELi16ELb1ELb0EEEJSH_NS5_IJNSS_ISF_SC_EENSS_IS17_SC_EEEEESI_SJ_SI_SJ_NS1E_6fusion15FusionCallbacksIS1I_NS1M_17LinearCombinationISI_fSI_fLNS_15FloatRoundStyleE2EEESH_S1L_JEEENS4_5SM1004TMEM4LOAD26SM100_TMEM_LOAD_16dp128b8xENS4_13SM90_TMA_LOADES1B_NS4_17SM75_U32x4_LDSM_NENS4_14SM90_TMA_STOREES1B_NS4_17SM90_U32x4_STSM_NENS4_39AutoVectorizingCopyWithAssumedAlignmentILi128EEEEEEvvEEEEvNT_6ParamsE)
	.align		4
        /*000c*/ 	.word	index@(__assertfail)
	.align		4
        /*0010*/ 	.word	0x00000000
	.align		4
        /*0014*/ 	.word	0xfffffffe
	.align		4
        /*0018*/ 	.word	0x00000000
	.align		4
        /*001c*/ 	.word	0xfffffffd
	.align		4
        /*0020*/ 	.word	0x00000000
	.align		4
        /*0024*/ 	.word	0xfffffffc


//--------------------- .nv.constant4             --------------------------
	.section	.nv.constant4,"a",@progbits
	.align	8
	.align		8
.nv.constant4:
        /*0000*/ 	.dword	__assertfail
	.align		8
        /*0008*/ 	.dword	__unnamed_1
	.align		8
        /*0010*/ 	.dword	__unnamed_2
	.align		8
        /*0018*/ 	.dword	_ZN39_INTERNAL_03ab7382_4_k_cu_84f71fad_99854cuda3std3__45__cpo5beginE
	.align		8
        /*0020*/ 	.dword	_ZN39_INTERNAL_03ab7382_4_k_cu_84f71fad_99854cuda3std3__45__cpo3endE
	.align		8
        /*0028*/ 	.dword	_ZN39_INTERNAL_03ab7382_4_k_cu_84f71fad_99854cuda3std3__45__cpo6cbeginE
	.align		8
        /*0030*/ 	.dword	_ZN39_INTERNAL_03ab7382_4_k_cu_84f71fad_99854cuda3std3__45__cpo4cendE
	.align		8
        /*0038*/ 	.dword	_ZN39_INTERNAL_03ab7382_4_k_cu_84f71fad_99854cuda3std3__441_GLOBAL__N__03ab7382_4_k_cu_84f71fad_99856ignoreE
	.align		8
        /*0040*/ 	.dword	_ZN39_INTERNAL_03ab7382_4_k_cu_84f71fad_99854cuda3std3__419piecewise_constructE
	.align		8
        /*0048*/ 	.dword	_ZN39_INTERNAL_03ab7382_4_k_cu_84f71fad_99854cuda3std3__48in_placeE
	.align		8
        /*0050*/ 	.dword	_ZN39_INTERNAL_03ab7382_4_k_cu_84f71fad_99854cuda3std6ranges3__45__cpo4swapE
	.align		8
        /*0058*/ 	.dword	_ZN39_INTERNAL_03ab7382_4_k_cu_84f71fad_99854cuda3std6ranges3__45__cpo9iter_moveE
	.align		8
        /*0060*/ 	.dword	_ZN39_INTERNAL_03ab7382_4_k_cu_84f71fad_99854cute7productE
	.align		8
        /*0068*/ 	.dword	_ZN39_INTERNAL_03ab7382_4_k_cu_84f71fad_99854cute1_E
	.align		8
        /*0070*/ 	.dword	$str$25
	.align		8
        /*0078*/ 	.dword	$str$26
	.align		8
        /*0080*/ 	.dword	$str$27
	.align		8
        /*0088*/ 	.dword	$str$28


//--------------------- .text._ZN7cutlass13device_kernelINS_4gemm6kernel13GemmUniversalIN4cute5tupleIJiiiiEEENS1_10collective13CollectiveMmaINS1_35MainloopSm100TmaUmmaWarpSpecializedILi2ELi2ELi4ENS5_IJNS4_1CILi2EEESB_NSA_ILi1EEEEEEEENS5_IJNSA_ILi64EEENSA_ILi256EEESF_EEENS_10tfloat32_tENS5_IJlSC_lEEESI_SJ_NS4_8TiledMMAINS4_8MMA_AtomIJNS4_17SM100_MMA_TF32_SSISI_SI_fLi64ELi256ELNS4_4UMMA5MajorE0ELSO_0ELNSN_7ScaleInE0ELSP_0EEEEEENS4_6LayoutINS5_IJSC_SC_SC_EEENS5_IJNSA_ILi0EEESU_SU_EEEEENS5_IJNS4_10UnderscoreESX_SX_EEEEENS4_23SM90_TMA_LOAD_MULTICASTENS4_14ComposedLayoutINS4_7SwizzleILi3ELi4ELi3EEENS4_18smem_ptr_flag_bitsILi32EEENSS_INS5_IJNSA_ILi8EEENSA_ILi32EEEEEENS5_IJS17_SC_EEEEEEEvNS4_8identityES10_S1B_vS1C_EENS_8epilogue10collective18CollectiveEpilogueINS1E_23Sm100TmaWarpSpecializedILi4ELi2ELi16ELb1ELb0EEEJSH_NS5_IJNSS_ISF_SC_EENSS_IS17_SC_EEEEESI_SJ_SI_SJ_NS1E_6fusion15FusionCallbacksIS1I_NS1M_17LinearCombinationISI_fSI_fLNS_15FloatRoundStyleE2EEESH_S1L_JEEENS4_5SM1004TMEM4LOAD26SM100_TMEM_LOAD_16dp128b8xENS4_13SM90_TMA_LOADES1B_NS4_17SM75_U32x4_LDSM_NENS4_14SM90_TMA_STOREES1B_NS4_17SM90_U32x4_STSM_NENS4_39AutoVectorizingCopyWithAssumedAlignmentILi128EEEEEEvvEEEEvNT_6ParamsE --------------------------
	.section	.text._ZN7cutlass13device_kernelINS_4gemm6kernel13GemmUniversalIN4cute5tupleIJiiiiEEENS1_10collective13CollectiveMmaINS1_35MainloopSm100TmaUmmaWarpSpecializedILi2ELi2ELi4ENS5_IJNS4_1CILi2EEESB_NSA_ILi1EEEEEEEENS5_IJNSA_ILi64EEENSA_ILi256EEESF_EEENS_10tfloat32_tENS5_IJlSC_lEEESI_SJ_NS4_8TiledMMAINS4_8MMA_AtomIJNS4_17SM100_MMA_TF32_SSISI_SI_fLi64ELi256ELNS4_4UMMA5MajorE0ELSO_0ELNSN_7ScaleInE0ELSP_0EEEEEENS4_6LayoutINS5_IJSC_SC_SC_EEENS5_IJNSA_ILi0EEESU_SU_EEEEENS5_IJNS4_10UnderscoreESX_SX_EEEEENS4_23SM90_TMA_LOAD_MULTICASTENS4_14ComposedLayoutINS4_7SwizzleILi3ELi4ELi3EEENS4_18smem_ptr_flag_bitsILi32EEENSS_INS5_IJNSA_ILi8EEENSA_ILi32EEEEEENS5_IJS17_SC_EEEEEEEvNS4_8identityES10_S1B_vS1C_EENS_8epilogue10collective18CollectiveEpilogueINS1E_23Sm100TmaWarpSpecializedILi4ELi2ELi16ELb1ELb0EEEJSH_NS5_IJNSS_ISF_SC_EENSS_IS17_SC_EEEEESI_SJ_SI_SJ_NS1E_6fusion15FusionCallbacksIS1I_NS1M_17LinearCombinationISI_fSI_fLNS_15FloatRoundStyleE2EEESH_S1L_JEEENS4_5SM1004TMEM4LOAD26SM100_TMEM_LOAD_16dp128b8xENS4_13SM90_TMA_LOADES1B_NS4_17SM75_U32x4_LDSM_NENS4_14SM90_TMA_STOREES1B_NS4_17SM90_U32x4_STSM_NENS4_39AutoVectorizingCopyWithAssumedAlignmentILi128EEEEEEvvEEEEvNT_6ParamsE,"ax",@progbits
	.align	128
.text._ZN7cutlass13device_kernelINS_4gemm6kernel13GemmUniversalIN4cute5tupleIJiiiiEEENS1_10collective13CollectiveMmaINS1_35MainloopSm100TmaUmmaWarpSpecializedILi2ELi2ELi4ENS5_IJNS4_1CILi2EEESB_NSA_ILi1EEEEEEEENS5_IJNSA_ILi64EEENSA_ILi256EEESF_EEENS_10tfloat32_tENS5_IJlSC_lEEESI_SJ_NS4_8TiledMMAINS4_8MMA_AtomIJNS4_17SM100_MMA_TF32_SSISI_SI_fLi64ELi256ELNS4_4UMMA5MajorE0ELSO_0ELNSN_7ScaleInE0ELSP_0EEEEEENS4_6LayoutINS5_IJSC_SC_SC_EEENS5_IJNSA_ILi0EEESU_SU_EEEEENS5_IJNS4_10UnderscoreESX_SX_EEEEENS4_23SM90_TMA_LOAD_MULTICASTENS4_14ComposedLayoutINS4_7SwizzleILi3ELi4ELi3EEENS4_18smem_ptr_flag_bitsILi32EEENSS_INS5_IJNSA_ILi8EEENSA_ILi32EEEEEENS5_IJS17_SC_EEEEEEEvNS4_8identityES10_S1B_vS1C_EENS_8epilogue10collective18CollectiveEpilogueINS1E_23Sm100TmaWarpSpecializedILi4ELi2ELi16ELb1ELb0EEEJSH_NS5_IJNSS_ISF_SC_EENSS_IS17_SC_EEEEESI_SJ_SI_SJ_NS1E_6fusion15FusionCallbacksIS1I_NS1M_17LinearCombinationISI_fSI_fLNS_15FloatRoundStyleE2EEESH_S1L_JEEENS4_5SM1004TMEM4LOAD26SM100_TMEM_LOAD_16dp128b8xENS4_13SM90_TMA_LOADES1B_NS4_17SM75_U32x4_LDSM_NENS4_14SM90_TMA_STOREES1B_NS4_17SM90_U32x4_STSM_NENS4_39AutoVectorizingCopyWithAssumedAlignmentILi128EEEEEEvvEEEEvNT_6ParamsE:
        .type           _ZN7cutlass13device_kernelINS_4gemm6kernel13GemmUniversalIN4cute5tupleIJiiiiEEENS1_10collective13CollectiveMmaINS1_35MainloopSm100TmaUmmaWarpSpecializedILi2ELi2ELi4ENS5_IJNS4_1CILi2EEESB_NSA_ILi1EEEEEEEENS5_IJNSA_ILi64EEENSA_ILi256EEESF_EEENS_10tfloat32_tENS5_IJlSC_lEEESI_SJ_NS4_8TiledMMAINS4_8MMA_AtomIJNS4_17SM100_MMA_TF32_SSISI_SI_fLi64ELi256ELNS4_4UMMA5MajorE0ELSO_0ELNSN_7ScaleInE0ELSP_0EEEEEENS4_6LayoutINS5_IJSC_SC_SC_EEENS5_IJNSA_ILi0EEESU_SU_EEEEENS5_IJNS4_10UnderscoreESX_SX_EEEEENS4_23SM90_TMA_LOAD_MULTICASTENS4_14ComposedLayoutINS4_7SwizzleILi3ELi4ELi3EEENS4_18smem_ptr_flag_bitsILi32EEENSS_INS5_IJNSA_ILi8EEENSA_ILi32EEEEEENS5_IJS17_SC_EEEEEEEvNS4_8identityES10_S1B_vS1C_EENS_8epilogue10collective18CollectiveEpilogueINS1E_23Sm100TmaWarpSpecializedILi4ELi2ELi16ELb1ELb0EEEJSH_NS5_IJNSS_ISF_SC_EENSS_IS17_SC_EEEEESI_SJ_SI_SJ_NS1E_6fusion15FusionCallbacksIS1I_NS1M_17LinearCombinationISI_fSI_fLNS_15FloatRoundStyleE2EEESH_S1L_JEEENS4_5SM1004TMEM4LOAD26SM100_TMEM_LOAD_16dp128b8xENS4_13SM90_TMA_LOADES1B_NS4_17SM75_U32x4_LDSM_NENS4_14SM90_TMA_STOREES1B_NS4_17SM90_U32x4_STSM_NENS4_39AutoVectorizingCopyWithAssumedAlignmentILi128EEEEEEvvEEEEvNT_6ParamsE,@function
        .size           _ZN7cutlass13device_kernelINS_4gemm6kernel13GemmUniversalIN4cute5tupleIJiiiiEEENS1_10collective13CollectiveMmaINS1_35MainloopSm100TmaUmmaWarpSpecializedILi2ELi2ELi4ENS5_IJNS4_1CILi2EEESB_NSA_ILi1EEEEEEEENS5_IJNSA_ILi64EEENSA_ILi256EEESF_EEENS_10tfloat32_tENS5_IJlSC_lEEESI_SJ_NS4_8TiledMMAINS4_8MMA_AtomIJNS4_17SM100_MMA_TF32_SSISI_SI_fLi64ELi256ELNS4_4UMMA5MajorE0ELSO_0ELNSN_7ScaleInE0ELSP_0EEEEEENS4_6LayoutINS5_IJSC_SC_SC_EEENS5_IJNSA_ILi0EEESU_SU_EEEEENS5_IJNS4_10UnderscoreESX_SX_EEEEENS4_23SM90_TMA_LOAD_MULTICASTENS4_14ComposedLayoutINS4_7SwizzleILi3ELi4ELi3EEENS4_18smem_ptr_flag_bitsILi32EEENSS_INS5_IJNSA_ILi8EEENSA_ILi32EEEEEENS5_IJS17_SC_EEEEEEEvNS4_8identityES10_S1B_vS1C_EENS_8epilogue10collective18CollectiveEpilogueINS1E_23Sm100TmaWarpSpecializedILi4ELi2ELi16ELb1ELb0EEEJSH_NS5_IJNSS_ISF_SC_EENSS_IS17_SC_EEEEESI_SJ_SI_SJ_NS1E_6fusion15FusionCallbacksIS1I_NS1M_17LinearCombinationISI_fSI_fLNS_15FloatRoundStyleE2EEESH_S1L_JEEENS4_5SM1004TMEM4LOAD26SM100_TMEM_LOAD_16dp128b8xENS4_13SM90_TMA_LOADES1B_NS4_17SM75_U32x4_LDSM_NENS4_14SM90_TMA_STOREES1B_NS4_17SM90_U32x4_STSM_NENS4_39AutoVectorizingCopyWithAssumedAlignmentILi128EEEEEEvvEEEEvNT_6ParamsE,(.L_x_225 - _ZN7cutlass13device_kernelINS_4gemm6kernel13GemmUniversalIN4cute5tupleIJiiiiEEENS1_10collective13CollectiveMmaINS1_35MainloopSm100TmaUmmaWarpSpecializedILi2ELi2ELi4ENS5_IJNS4_1CILi2EEESB_NSA_ILi1EEEEEEEENS5_IJNSA_ILi64EEENSA_ILi256EEESF_EEENS_10tfloat32_tENS5_IJlSC_lEEESI_SJ_NS4_8TiledMMAINS4_8MMA_AtomIJNS4_17SM100_MMA_TF32_SSISI_SI_fLi64ELi256ELNS4_4UMMA5MajorE0ELSO_0ELNSN_7ScaleInE0ELSP_0EEEEEENS4_6LayoutINS5_IJSC_SC_SC_EEENS5_IJNSA_ILi0EEESU_SU_EEEEENS5_IJNS4_10UnderscoreESX_SX_EEEEENS4_23SM90_TMA_LOAD_MULTICASTENS4_14ComposedLayoutINS4_7SwizzleILi3ELi4ELi3EEENS4_18smem_ptr_flag_bitsILi32EEENSS_INS5_IJNSA_ILi8EEENSA_ILi32EEEEEENS5_IJS17_SC_EEEEEEEvNS4_8identityES10_S1B_vS1C_EENS_8epilogue10collective18CollectiveEpilogueINS1E_23Sm100TmaWarpSpecializedILi4ELi2ELi16ELb1ELb0EEEJSH_NS5_IJNSS_ISF_SC_EENSS_IS17_SC_EEEEESI_SJ_SI_SJ_NS1E_6fusion15FusionCallbacksIS1I_NS1M_17LinearCombinationISI_fSI_fLNS_15FloatRoundStyleE2EEESH_S1L_JEEENS4_5SM1004TMEM4LOAD26SM100_TMEM_LOAD_16dp128b8xENS4_13SM90_TMA_LOADES1B_NS4_17SM75_U32x4_LDSM_NENS4_14SM90_TMA_STOREES1B_NS4_17SM90_U32x4_STSM_NENS4_39AutoVectorizingCopyWithAssumedAlignmentILi128EEEEEEvvEEEEvNT_6ParamsE)
        .other          _ZN7cutlass13device_kernelINS_4gemm6kernel13GemmUniversalIN4cute5tupleIJiiiiEEENS1_10collective13CollectiveMmaINS1_35MainloopSm100TmaUmmaWarpSpecializedILi2ELi2ELi4ENS5_IJNS4_1CILi2EEESB_NSA_ILi1EEEEEEEENS5_IJNSA_ILi64EEENSA_ILi256EEESF_EEENS_10tfloat32_tENS5_IJlSC_lEEESI_SJ_NS4_8TiledMMAINS4_8MMA_AtomIJNS4_17SM100_MMA_TF32_SSISI_SI_fLi64ELi256ELNS4_4UMMA5MajorE0ELSO_0ELNSN_7ScaleInE0ELSP_0EEEEEENS4_6LayoutINS5_IJSC_SC_SC_EEENS5_IJNSA_ILi0EEESU_SU_EEEEENS5_IJNS4_10UnderscoreESX_SX_EEEEENS4_23SM90_TMA_LOAD_MULTICASTENS4_14ComposedLayoutINS4_7SwizzleILi3ELi4ELi3EEENS4_18smem_ptr_flag_bitsILi32EEENSS_INS5_IJNSA_ILi8EEENSA_ILi32EEEEEENS5_IJS17_SC_EEEEEEEvNS4_8identityES10_S1B_vS1C_EENS_8epilogue10collective18CollectiveEpilogueINS1E_23Sm100TmaWarpSpecializedILi4ELi2ELi16ELb1ELb0EEEJSH_NS5_IJNSS_ISF_SC_EENSS_IS17_SC_EEEEESI_SJ_SI_SJ_NS1E_6fusion15FusionCallbacksIS1I_NS1M_17LinearCombinationISI_fSI_fLNS_15FloatRoundStyleE2EEESH_S1L_JEEENS4_5SM1004TMEM4LOAD26SM100_TMEM_LOAD_16dp128b8xENS4_13SM90_TMA_LOADES1B_NS4_17SM75_U32x4_LDSM_NENS4_14SM90_TMA_STOREES1B_NS4_17SM90_U32x4_STSM_NENS4_39AutoVectorizingCopyWithAssumedAlignmentILi128EEEEEEvvEEEEvNT_6ParamsE,@"STO_CUDA_ENTRY STV_DEFAULT"
_ZN7cutlass13device_kernelINS_4gemm6kernel13GemmUniversalIN4cute5tupleIJiiiiEEENS1_10collective13CollectiveMmaINS1_35MainloopSm100TmaUmmaWarpSpecializedILi2ELi2ELi4ENS5_IJNS4_1CILi2EEESB_NSA_ILi1EEEEEEEENS5_IJNSA_ILi64EEENSA_ILi256EEESF_EEENS_10tfloat32_tENS5_IJlSC_lEEESI_SJ_NS4_8TiledMMAINS4_8MMA_AtomIJNS4_17SM100_MMA_TF32_SSISI_SI_fLi64ELi256ELNS4_4UMMA5MajorE0ELSO_0ELNSN_7ScaleInE0ELSP_0EEEEEENS4_6LayoutINS5_IJSC_SC_SC_EEENS5_IJNSA_ILi0EEESU_SU_EEEEENS5_IJNS4_10UnderscoreESX_SX_EEEEENS4_23SM90_TMA_LOAD_MULTICASTENS4_14ComposedLayoutINS4_7SwizzleILi3ELi4ELi3EEENS4_18smem_ptr_flag_bitsILi32EEENSS_INS5_IJNSA_ILi8EEENSA_ILi32EEEEEENS5_IJS17_SC_EEEEEEEvNS4_8identityES10_S1B_vS1C_EENS_8epilogue10collective18CollectiveEpilogueINS1E_23Sm100TmaWarpSpecializedILi4ELi2ELi16ELb1ELb0EEEJSH_NS5_IJNSS_ISF_SC_EENSS_IS17_SC_EEEEESI_SJ_SI_SJ_NS1E_6fusion15FusionCallbacksIS1I_NS1M_17LinearCombinationISI_fSI_fLNS_15FloatRoundStyleE2EEESH_S1L_JEEENS4_5SM1004TMEM4LOAD26SM100_TMEM_LOAD_16dp128b8xENS4_13SM90_TMA_LOADES1B_NS4_17SM75_U32x4_LDSM_NENS4_14SM90_TMA_STOREES1B_NS4_17SM90_U32x4_STSM_NENS4_39AutoVectorizingCopyWithAssumedAlignmentILi128EEEEEEvvEEEEvNT_6ParamsE:
[----:B------:R-:W1:Y:S01]  /*0000*/  LDC R1, c[0x0][0x37c] ;  /* 0x0000df00ff017b82 */ /* 0x000e620000000800 */
[----:B------:R-:W2:Y:S01]  /*0010*/  S2R R69, SR_TID.X ;  /* 0x0000000000457919 */ /* 0x000ea20000002100 */
[----:B------:R-:W3:Y:S01]  /*0020*/  LDCU.64 UR8, c[0x0][0x890] ;  /* 0x00011200ff0877ac */ /* 0x000ee20008000a00 */
[----:B------:R-:W-:Y:S02]  /*0030*/  PRMT R57, RZ, 0x7610, R57 ;  /* 0x00007610ff397816 */ /* 0x000fe40000000039 */
[----:B------:R-:W-:Y:S01]  /*0040*/  ELECT P4, URZ, PT ;  /* 0x0000000000ff782f */ /* 0x000fe20003880000 */
[----:B---3--:R-:W-:-:S04]  /*0050*/  UISETP.NE.U32.AND UP0, UPT, UR8, URZ, UPT ;  /* 0x000000ff0800728c */ /* 0x008fc8000bf05070 */
[----:B------:R-:W-:Y:S01]  /*0060*/  UISETP.NE.AND.EX UP0, UPT, UR9, URZ, UPT, UP0 ;  /* 0x000000ff0900728c */ /* 0x000fe2000bf05300 */
[----:B--2---:R-:W-:-:S05]  /*0070*/  SHF.R.U32.HI R58, RZ, 0x5, R69 ;  /* 0x00000005ff3a7819 */ /* 0x004fca0000011645 */
[----:B------:R-:W2:Y:S02]  /*0080*/  SHFL.IDX PT, R0, R58, RZ, 0x1f ;  /* 0x00001fff3a007589 */ /* 0x000ea400000e0000 */
[----:B--2---:R-:W-:Y:S01]  /*0090*/  R2UR UR17, R0 ;  /* 0x00000000001172ca */ /* 0x004fe200000e0000 */
[----:B-1----:R-:W-:-:S14]  /*00a0*/  BRA.U UP0, `(.L_x_0) ;  /* 0x0000000100307547 */ /* 0x002fdc000b800000 */
[----:B------:R-:W1:Y:S02]  /*00b0*/  LDCU.64 UR4, c[0x0][0x888] ;  /* 0x00011100ff0477ac */ /* 0x000e640008000a00 */
[----:B-1----:R-:W-:-:S04]  /*00c0*/  UISETP.NE.U32.AND UP0, UPT, UR4, URZ, UPT ;  /* 0x000000ff0400728c */ /* 0x002fc8000bf05070 */
[----:B------:R-:W-:-:S09]  /*00d0*/  UISETP.NE.AND.EX UP0, UPT, UR5, URZ, UPT, UP0 ;  /* 0x000000ff0500728c */ /* 0x000fd2000bf05300 */
[----:B------:R-:W-:Y:S05]  /*00e0*/  BRA.U !UP0, `(.L_x_1) ;  /* 0x0000000108147547 */ /* 0x000fea000b800000 */
[----:B------:R-:W1:Y:S01]  /*00f0*/  LDC.64 R2, c[0x0][0x888] ;  /* 0x00022200ff027b82 */ /* 0x000e620000000a00 */
[----:B------:R-:W1:Y:S02]  /*0100*/  LDCU.64 UR4, c[0x0][0x358] ;  /* 0x00006b00ff0477ac */ /* 0x000e640008000a00 */
[----:B-1----:R1:W5:Y:S01]  /*0110*/  LDG.E R27, desc[UR4][R2.64] ;  /* 0x00000004021b7981 */ /* 0x002362000c1e1900 */
[----:B------:R-:W-:Y:S01]  /*0120*/  HFMA2 R57, -RZ, RZ, 0, 5.9604644775390625e-08 ;  /* 0x00000001ff397431 */ /* 0x000fe200000001ff */
[----:B------:R-:W-:Y:S05]  /*0130*/  BRA `(.L_x_0) ;  /* 0x00000000000c7947 */ /* 0x000fea0003800000 */
.L_x_1:
[----:B------:R-:W1:Y:S01]  /*0140*/  LDCU UR4, c[0x0][0x880] ;  /* 0x00011000ff0477ac */ /* 0x000e620008000800 */
[----:B------:R-:W-:Y:S01]  /*0150*/  HFMA2 R57, -RZ, RZ, 0, 5.9604644775390625e-08 ;  /* 0x00000001ff397431 */ /* 0x000fe200000001ff */
[----:B-1----:R-:W-:-:S07]  /*0160*/  MOV R27, UR4 ;  /* 0x00000004001b7c02 */ /* 0x002fce0008000f00 */
.L_x_0:
[----:B------:R-:W2:Y:S02]  /*0170*/  LDCU.64 UR4, c[0x0][0x8b0] ;  /* 0x00011600ff0477ac */ /* 0x000ea40008000a00 */
[----:B--2---:R-:W-:-:S04]  /*0180*/  UISETP.NE.U32.AND UP0, UPT, UR4, URZ, UPT ;  /* 0x000000ff0400728c */ /* 0x004fc8000bf05070 */
[----:B------:R-:W-:-:S09]  /*0190*/  UISETP.NE.AND.EX UP0, UPT, UR5, URZ, UPT, UP0 ;  /* 0x000000ff0500728c */ /* 0x000fd2000bf05300 */
[----:B------:R-:W-:Y:S05]  /*01a0*/  BRA.U UP0, `(.L_x_2) ;  /* 0x0000000100287547 */ /* 0x000fea000b800000 */
[----:B------:R-:W2:Y:S02]  /*01b0*/  LDCU.64 UR4, c[0x0][0x8a8] ;  /* 0x00011500ff0477ac */ /* 0x000ea40008000a00 */
[----:B--2---:R-:W-:-:S04]  /*01c0*/  UISETP.NE.U32.AND UP0, UPT, UR4, URZ, UPT ;  /* 0x000000ff0400728c */ /* 0x004fc8000bf05070 */
[----:B------:R-:W-:-:S09]  /*01d0*/  UISETP.NE.AND.EX UP0, UPT, UR5, URZ, UPT, UP0 ;  /* 0x000000ff0500728c */ /* 0x000fd2000bf05300 */
[----:B------:R-:W-:Y:S05]  /*01e0*/  BRA.U !UP0, `(.L_x_3) ;  /* 0x0000000108107547 */ /* 0x000fea000b800000 */
[----:B------:R-:W2:Y:S01]  /*01f0*/  LDC.64 R24, c[0x0][0x8a8] ;  /* 0x00022a00ff187b82 */ /* 0x000ea20000000a00 */
[----:B------:R-:W2:Y:S02]  /*0200*/  LDCU.64 UR4, c[0x0][0x358] ;  /* 0x00006b00ff0477ac */ /* 0x000ea40008000a00 */
[----:B--2---:R2:W5:Y:S01]  /*0210*/  LDG.E R24, desc[UR4][R24.64] ;  /* 0x0000000418187981 */ /* 0x004562000c1e1900 */
[----:B------:R-:W-:Y:S05]  /*0220*/  BRA `(.L_x_2) ;  /* 0x0000000000087947 */ /* 0x000fea0003800000 */
.L_x_3:
[----:B------:R-:W2:Y:S02]  /*0230*/  LDCU UR4, c[0x0][0x8a0] ;  /* 0x00011400ff0477ac */ /* 0x000ea40008000800 */
[----:B--2---:R-:W-:Y:S02]  /*0240*/  MOV R24, UR4 ;  /* 0x0000000400187c02 */ /* 0x004fe40008000f00 */
.L_x_2:
[----:B------:R-:W-:Y:S01]  /*0250*/  IMAD.U32 R0, RZ, RZ, UR17 ;  /* 0x00000011ff007e24 */ /* 0x000fe2000f8e00ff */
[----:B------:R-:W-:Y:S04]  /*0260*/  BSSY.RECONVERGENT B0, `(.L_x_4) ;  /* 0x000000c000007945 */ /* 0x000fe80003800200 */
[C---:B------:R-:W-:Y:S02]  /*0270*/  ISETP.NE.OR P1, PT, R0.reuse, 0x1, !P4 ;  /* 0x000000010000780c */ /* 0x040fe40006725670 */
[----:B------:R-:W-:-:S11]  /*0280*/  ISETP.NE.OR P0, PT, R0, 0x3, !P4 ;  /* 0x000000030000780c */ /* 0x000fd60006705670 */
[----:B------:R-:W-:Y:S05]  /*0290*/  @P1 BRA `(.L_x_5) ;  /* 0x0000000000201947 */ /* 0x000fea0003800000 */
[----:B------:R-:W3:Y:S02]  /*02a0*/  LDCU.64 UR4, c[0x0][0x348] ;  /* 0x00006900ff0477ac */ /* 0x000ee40008000a00 */
[----:B---3--:R-:W-:Y:S02]  /*02b0*/  UIADD3 UR6, UP1, UPT, UR4, 0x80, URZ ;  /* 0x0000008004067890 */ /* 0x008fe4000ff3e0ff */
[----:B------:R-:W-:Y:S02]  /*02c0*/  UIADD3 UR4, UP0, UPT, UR4, 0x180, URZ ;  /* 0x0000018004047890 */ /* 0x000fe4000ff1e0ff */
[----:B------:R-:W-:Y:S02]  /*02d0*/  UIADD3.X UR7, UPT, UPT, URZ, UR5, URZ, UP1, !UPT ;  /* 0x00000005ff077290 */ /* 0x000fe40008ffe4ff */
[----:B------:R-:W-:-:S07]  /*02e0*/  UIADD3.X UR5, UPT, UPT, URZ, UR5, URZ, UP0, !UPT ;  /* 0x00000005ff057290 */ /* 0x000fce00087fe4ff */
[----:B------:R3:W-:Y:S02]  /*02f0*/  UTMACCTL.PF [UR6] ;  /* 0x00000000060079b9 */ /* 0x0007e40008040000 */
[----:B------:R3:W-:Y:S02]  /*0300*/  UTMACCTL.PF [UR4] ;  /* 0x00000000040079b9 */ /* 0x0007e40008040000 */
[----:B---3--:R-:W-:Y:S01]  /*0310*/  NOP ;  /* 0x0000000000007918 */ /* 0x008fe20000000000 */
.L_x_5:
[----:B------:R-:W-:Y:S05]  /*0320*/  BSYNC.RECONVERGENT B0 ;  /* 0x0000000000007941 */ /* 0x000fea0003800200 */
.L_x_4:
[----:B------:R-:W-:Y:S04]  /*0330*/  BSSY.RECONVERGENT B0, `(.L_x_6) ;  /* 0x000000a000007945 */ /* 0x000fe80003800200 */
        /* <DEDUP_REMOVED lines=9> */
.L_x_7:
[----:B------:R-:W-:Y:S05]  /*03d0*/  BSYNC.RECONVERGENT B0 ;  /* 0x0000000000007941 */ /* 0x000fea0003800200 */
.L_x_6:
[----:B------:R-:W3:Y:S01]  /*03e0*/  LDCU.64 UR4, c[0x0][0x888] ;  /* 0x00011100ff0477ac */ /* 0x000ee20008000a00 */
[----:B------:R-:W-:Y:S02]  /*03f0*/  UISETP.EQ.U32.AND UP1, UPT, UR8, URZ, UPT ;  /* 0x000000ff0800728c */ /* 0x000fe4000bf22070 */
[----:B------:R-:W-:Y:S02]  /*0400*/  UPLOP3.LUT UP3, UPT, UPT, UPT, UPT, 0x80, 0x8 ;  /* 0x000000000008789c */ /* 0x000fe40003f6f070 */
[----:B---3--:R-:W-:-:S04]  /*0410*/  UISETP.NE.U32.AND UP0, UPT, UR4, URZ, UPT ;  /* 0x000000ff0400728c */ /* 0x008fc8000bf05070 */
[----:B------:R-:W-:-:S04]  /*0420*/  UISETP.NE.AND.EX UP0, UPT, UR5, URZ, UPT, UP0 ;  /* 0x000000ff0500728c */ /* 0x000fc8000bf05300 */
[----:B------:R-:W-:-:S04]  /*0430*/  UISETP.EQ.OR.EX UP2, UPT, UR9, URZ, !UP0, UP1 ;  /* 0x000000ff0900728c */ /* 0x000fc8000c742710 */
[----:B------:R-:W-:-:S06]  /*0440*/  UP2UR UR4, UPR, URZ, 0x4 ;  /* 0x00000004ff047883 */ /* 0x000fcc0008000000 */
[----:B------:R-:W-:Y:S01]  /*0450*/  MOV R61, UR4 ;  /* 0x00000004003d7c02 */ /* 0x000fe20008000f00 */
[----:B------:R-:W-:Y:S06]  /*0460*/  BRA.U !UP2, `(.L_x_8) ;  /* 0x000000010a207547 */ /* 0x000fec000b800000 */
[----:B------:R-:W-:Y:S01]  /*0470*/  UISETP.NE.U32.AND UP1, UPT, UR8, URZ, UPT ;  /* 0x000000ff0800728c */ /* 0x000fe2000bf25070 */
[----:B-----5:R-:W-:Y:S01]  /*0480*/  FSETP.NEU.AND P0, PT, R27, RZ, PT ;  /* 0x000000ff1b00720b */ /* 0x020fe20003f0d000 */
[----:B------:R-:W-:Y:S02]  /*0490*/  USEL UR4, URZ, 0xffffffff, UP0 ;  /* 0xffffffffff047887 */ /* 0x000fe40008000000 */
[----:B------:R-:W-:-:S10]  /*04a0*/  UISETP.NE.AND.EX UP1, UPT, UR9, URZ, UPT, UP1 ;  /* 0x000000ff0900728c */ /* 0x000fd4000bf25310 */
[----:B------:R-:W-:Y:S01]  /*04b0*/  VOTEU.ANY UP0, P0 ;  /* 0x0000000000ff7886 */ /* 0x000fe20000000100 */
[----:B------:R-:W-:-:S04]  /*04c0*/  @!UP1 USEL UR4, URZ, 0xffffffff, UP0 ;  /* 0xffffffffff049887 */ /* 0x000fc80008000000 */
[----:B------:R-:W-:-:S04]  /*04d0*/  ULOP3.LUT UR4, UR4, 0x1, URZ, 0xc0, !UPT ;  /* 0x0000000104047892 */ /* 0x000fc8000f8ec0ff */
[----:B------:R-:W-:-:S11]  /*04e0*/  UISETP.NE.U32.AND UP3, UPT, UR4, 0x1, UPT ;  /* 0x000000010400788c */ /* 0x000fd6000bf65070 */
.L_x_8:
[----:B-1----:R-:W1:Y:S01]  /*04f0*/  SHFL.IDX PT, R2, R58, RZ, 0x1f ;  /* 0x00001fff3a027589 */ /* 0x002e6200000e0000 */
[----:B------:R-:W-:-:S04]  /*0500*/  UISETP.NE.AND UP0, UPT, UR17, 0x2, UPT ;  /* 0x000000021100788c */ /* 0x000fc8000bf05270 */
[----:B------:R-:W-:Y:S01]  /*0510*/  USEL UR54, URZ, 0x1, UP0 ;  /* 0x00000001ff367887 */ /* 0x000fe20008000000 */
[----:B-1----:R-:W-:-:S13]  /*0520*/  ISETP.NE.AND P0, PT, R2, RZ, PT ;  /* 0x000000ff0200720c */ /* 0x002fda0003f05270 */
[----:B------:R-:W-:Y:S05]  /*0530*/  @P0 BRA `(.L_x_9) ;  /* 0x0000000000480947 */ /* 0x000fea0003800000 */
[----:B------:R-:W1:Y:S01]  /*0540*/  S2UR UR4, SR_CgaCtaId ;  /* 0x00000000000479c3 */ /* 0x000e620000008800 */
[----:B------:R-:W-:Y:S01]  /*0550*/  UMOV UR5, 0x400 ;  /* 0x0000040000057882 */ /* 0x000fe20000000000 */
[----:B------:R-:W-:Y:S01]  /*0560*/  UMOV UR8, 0x1 ;  /* 0x0000000100087882 */ /* 0x000fe20000000000 */
[----:B------:R-:W-:Y:S01]  /*0570*/  UMOV UR6, 0x3 ;  /* 0x0000000300067882 */ /* 0x000fe20000000000 */
[----:B------:R-:W-:-:S04]  /*0580*/  UIADD3 UR8, UPT, UPT, -UR8, 0x100000, URZ ;  /* 0x0010000008087890 */ /* 0x000fc8000fffe1ff */
[----:B------:R-:W-:Y:S02]  /*0590*/  USHF.L.U32 UR9, UR8, 0xb, URZ ;  /* 0x0000000b08097899 */ /* 0x000fe400080006ff */
[----:B------:R-:W-:Y:S02]  /*05a0*/  USHF.L.U32 UR8, UR8, 0x1, URZ ;  /* 0x0000000108087899 */ /* 0x000fe400080006ff */
[----:B------:R-:W-:-:S04]  /*05b0*/  UIADD3 UR6, UPT, UPT, -UR6, 0x100000, URZ ;  /* 0x0010000006067890 */ /* 0x000fc8000fffe1ff */
[----:B------:R-:W-:Y:S02]  /*05c0*/  USHF.L.U32 UR7, UR6, 0xb, URZ ;  /* 0x0000000b06077899 */ /* 0x000fe400080006ff */
[----:B------:R-:W-:Y:S01]  /*05d0*/  USHF.L.U32 UR6, UR6, 0x1, URZ ;  /* 0x0000000106067899 */ /* 0x000fe200080006ff */
[----:B------:R-:W-:Y:S01]  /*05e0*/  ELECT P0, URZ, PT ;  /* 0x0000000000ff782f */ /* 0x000fe20003800000 */
[----:B-1----:R-:W-:Y:S01]  /*05f0*/  ULEA UR4, UR4, UR5, 0x18 ;  /* 0x0000000504047291 */ /* 0x002fe2000f8ec0ff */
[----:B------:R-:W1:Y:S11]  /*0600*/  FENCE.VIEW.ASYNC.S ;  /* 0x00000000000073c6 */ /* 0x000e760000000000 */
[----:B-1----:R1:W3:Y:S01]  /*0610*/  SYNCS.EXCH.64 URZ, [UR4], UR8 ;  /* 0x0000000804ff75b2 */ /* 0x0022e20008000100 */
[----:B------:R1:W4:Y:S01]  /*0620*/  SYNCS.EXCH.64 URZ, [UR4+0x10], UR6 ;  /* 0x0000100604ff75b2 */ /* 0x0003220008000100 */
[----:B------:R1:W1:Y:S01]  /*0630*/  SYNCS.EXCH.64 URZ, [UR4+0x8], UR8 ;  /* 0x0000080804ff75b2 */ /* 0x0002620008000100 */
[----:B------:R1:W1:Y:S01]  /*0640*/  SYNCS.EXCH.64 URZ, [UR4+0x18], UR6 ;  /* 0x0000180604ff75b2 */ /* 0x0002620008000100 */
[----:B------:R-:W-:Y:S01]  /*0650*/  NOP ;  /* 0x0000000000007918 */ /* 0x000fe20000000000 */
.L_x_9:
[----:B------:R-:W2:Y:S01]  /*0660*/  SHFL.IDX PT, R2, R58, RZ, 0x1f ;  /* 0x00001fff3a027589 */ /* 0x000ea200000e0000 */
[----:B------:R-:W-:Y:S01]  /*0670*/  NOP ;  /* 0x0000000000007918 */ /* 0x000fe20000000000 */
[----:B--2---:R-:W-:-:S13]  /*0680*/  ISETP.NE.AND P0, PT, R2, 0x1, PT ;  /* 0x000000010200780c */ /* 0x004fda0003f05270 */
[----:B------:R-:W-:Y:S05]  /*0690*/  @P0 BRA `(.L_x_10) ;  /* 0x0000000000580947 */ /* 0x000fea0003800000 */
[----:B-1----:R-:W1:Y:S01]  /*06a0*/  S2UR UR4, SR_CgaCtaId ;  /* 0x00000000000479c3 */ /* 0x002e620000008800 */
        /* <DEDUP_REMOVED lines=12> */
[----:B-1----:R2:W1:Y:S01]  /*0770*/  SYNCS.EXCH.64 URZ, [UR4+0x20], UR8 ;  /* 0x0000200804ff75b2 */ /* 0x0024620008000100 */
[----:B------:R2:W1:Y:S01]  /*0780*/  SYNCS.EXCH.64 URZ, [UR4+0x40], UR6 ;  /* 0x0000400604ff75b2 */ /* 0x0004620008000100 */
[----:B------:R2:W1:Y:S01]  /*0790*/  SYNCS.EXCH.64 URZ, [UR4+0x28], UR8 ;  /* 0x0000280804ff75b2 */ /* 0x0004620008000100 */
[----:B------:R2:W1:Y:S01]  /*07a0*/  SYNCS.EXCH.64 URZ, [UR4+0x48], UR6 ;  /* 0x0000480604ff75b2 */ /* 0x0004620008000100 */
[----:B------:R2:W1:Y:S01]  /*07b0*/  SYNCS.EXCH.64 URZ, [UR4+0x30], UR8 ;  /* 0x0000300804ff75b2 */ /* 0x0004620008000100 */
[----:B------:R2:W1:Y:S01]  /*07c0*/  SYNCS.EXCH.64 URZ, [UR4+0x50], UR6 ;  /* 0x0000500604ff75b2 */ /* 0x0004620008000100 */
[----:B------:R2:W1:Y:S01]  /*07d0*/  SYNCS.EXCH.64 URZ, [UR4+0x38], UR8 ;  /* 0x0000380804ff75b2 */ /* 0x0004620008000100 */
[----:B------:R2:W1:Y:S02]  /*07e0*/  SYNCS.EXCH.64 URZ, [UR4+0x58], UR6 ;  /* 0x0000580604ff75b2 */ /* 0x0004640008000100 */
[----:B--2---:R-:W-:Y:S01]  /*07f0*/  NOP ;  /* 0x0000000000007918 */ /* 0x004fe20000000000 */
.L_x_10:
[----:B------:R-:W2:Y:S01]  /*0800*/  SHFL.IDX PT, R2, R58, RZ, 0x1f ;  /* 0x00001fff3a027589 */ /* 0x000ea200000e0000 */
[----:B------:R-:W-:Y:S01]  /*0810*/  NOP ;  /* 0x0000000000007918 */ /* 0x000fe20000000000 */
[----:B--2---:R-:W-:-:S13]  /*0820*/  ISETP.NE.AND P0, PT, R2, 0x3, PT ;  /* 0x000000030200780c */ /* 0x004fda0003f05270 */
[----:B------:R-:W-:Y:S05]  /*0830*/  @P0 BRA `(.L_x_11) ;  /* 0x0000000000300947 */ /* 0x000fea0003800000 */
[----:B-1----:R-:W1:Y:S01]  /*0840*/  S2UR UR4, SR_CgaCtaId ;  /* 0x00000000000479c3 */ /* 0x002e620000008800 */
[----:B------:R-:W-:Y:S01]  /*0850*/  UMOV UR6, 0x400 ;  /* 0x0000040000067882 */ /* 0x000fe20000000000 */
[----:B------:R-:W-:Y:S01]  /*0860*/  UMOV UR5, 0x20 ;  /* 0x0000002000057882 */ /* 0x000fe20000000000 */
[----:B------:R-:W-:Y:S01]  /*0870*/  ELECT P0, URZ, PT ;  /* 0x0000000000ff782f */ /* 0x000fe20003800000 */
[----:B-1----:R-:W-:Y:S02]  /*0880*/  ULEA UR6, UR4, UR6, 0x18 ;  /* 0x0000000604067291 */ /* 0x002fe4000f8ec0ff */
[----:B------:R-:W-:-:S04]  /*0890*/  UIADD3 UR4, UPT, UPT, -UR5, 0x100000, URZ ;  /* 0x0010000005047890 */ /* 0x000fc8000fffe1ff */
[----:B------:R-:W-:Y:S02]  /*08a0*/  USHF.L.U32 UR5, UR4, 0xb, URZ ;  /* 0x0000000b04057899 */ /* 0x000fe400080006ff */
[----:B------:R-:W-:Y:S01]  /*08b0*/  USHF.L.U32 UR4, UR4, 0x1, URZ ;  /* 0x0000000104047899 */ /* 0x000fe200080006ff */
[----:B------:R-:W1:Y:S11]  /*08c0*/  FENCE.VIEW.ASYNC.S ;  /* 0x00000000000073c6 */ /* 0x000e760000000000 */
[----:B-1----:R2:W1:Y:S01]  /*08d0*/  SYNCS.EXCH.64 URZ, [UR6+0x60], UR4 ;  /* 0x0000600406ff75b2 */ /* 0x0024620008000100 */
[----:B------:R2:W1:Y:S02]  /*08e0*/  SYNCS.EXCH.64 URZ, [UR6+0x68], UR4 ;  /* 0x0000680406ff75b2 */ /* 0x0004640008000100 */
[----:B--2---:R-:W-:Y:S01]  /*08f0*/  NOP ;  /* 0x0000000000007918 */ /* 0x004fe20000000000 */
.L_x_11:
[----:B------:R-:W2:Y:S01]  /*0900*/  SHFL.IDX PT, R2, R58, RZ, 0x1f ;  /* 0x00001fff3a027589 */ /* 0x000ea200000e0000 */
[----:B------:R-:W-:Y:S01]  /*0910*/  NOP ;  /* 0x0000000000007918 */ /* 0x000fe20000000000 */
[----:B--2---:R-:W-:-:S13]  /*0920*/  ISETP.NE.AND P0, PT, R2, 0x4, PT ;  /* 0x000000040200780c */ /* 0x004fda0003f05270 */
[----:B------:R-:W-:Y:S05]  /*0930*/  @P0 BRA `(.L_x_12) ;  /* 0x00000000004c0947 */ /* 0x000fea0003800000 */
[----:B-1----:R-:W1:Y:S01]  /*0940*/  S2UR UR6, SR_CgaCtaId ;  /* 0x00000000000679c3 */ /* 0x002e620000008800 */
[----:B------:R-:W-:Y:S01]  /*0950*/  UMOV UR4, 0x3a0 ;  /* 0x000003a000047882 */ /* 0x000fe20000000000 */
[----:B------:R-:W-:Y:S01]  /*0960*/  UMOV UR5, 0x400 ;  /* 0x0000040000057882 */ /* 0x000fe20000000000 */
[----:B------:R-:W-:Y:S01]  /*0970*/  USEL UR4, UR4, 0x320, UP3 ;  /* 0x0000032004047887 */ /* 0x000fe20009800000 */
[----:B------:R-:W-:Y:S01]  /*0980*/  UMOV UR8, 0x1 ;  /* 0x0000000100087882 */ /* 0x000fe20000000000 */
[----:B------:R-:W-:Y:S01]  /*0990*/  ELECT P0, URZ, PT ;  /* 0x0000000000ff782f */ /* 0x000fe20003800000 */
[----:B------:R-:W-:-:S04]  /*09a0*/  UIADD3 UR8, UPT, UPT, -UR8, 0x100000, URZ ;  /* 0x0010000008087890 */ /* 0x000fc8000fffe1ff */
[----:B------:R-:W-:Y:S02]  /*09b0*/  USHF.L.U32 UR9, UR8, 0xb, URZ ;  /* 0x0000000b08097899 */ /* 0x000fe400080006ff */
[----:B------:R-:W-:Y:S02]  /*09c0*/  USHF.L.U32 UR8, UR8, 0x1, URZ ;  /* 0x0000000108087899 */ /* 0x000fe400080006ff */
[----:B-1----:R-:W-:Y:S02]  /*09d0*/  ULEA UR6, UR6, UR5, 0x18 ;  /* 0x0000000506067291 */ /* 0x002fe4000f8ec0ff */
[----:B------:R-:W-:-:S04]  /*09e0*/  UIADD3 UR4, UPT, UPT, -UR4, 0x100000, URZ ;  /* 0x0010000004047890 */ /* 0x000fc8000fffe1ff */
[----:B------:R-:W-:Y:S02]  /*09f0*/  USHF.L.U32 UR5, UR4, 0xb, URZ ;  /* 0x0000000b04057899 */ /* 0x000fe400080006ff */
[----:B------:R-:W-:Y:S01]  /*0a00*/  USHF.L.U32 UR4, UR4, 0x1, URZ ;  /* 0x0000000104047899 */ /* 0x000fe200080006ff */
[----:B------:R-:W1:Y:S03]  /*0a10*/  FENCE.VIEW.ASYNC.S ;  /* 0x00000000000073c6 */ /* 0x000e660000000000 */
[----:B-1----:R2:W1:Y:S08]  /*0a20*/  SYNCS.EXCH.64 URZ, [UR6+0x70], UR8 ;  /* 0x0000700806ff75b2 */ /* 0x0024700008000100 */
[----:B------:R2:W1:Y:S01]  /*0a30*/  SYNCS.EXCH.64 URZ, [UR6+0x80], UR4 ;  /* 0x0000800406ff75b2 */ /* 0x0004620008000100 */
[----:B------:R2:W1:Y:S01]  /*0a40*/  SYNCS.EXCH.64 URZ, [UR6+0x78], UR8 ;  /* 0x0000780806ff75b2 */ /* 0x0004620008000100 */
[----:B------:R2:W1:Y:S02]  /*0a50*/  SYNCS.EXCH.64 URZ, [UR6+0x88], UR4 ;  /* 0x0000880406ff75b2 */ /* 0x0004640008000100 */
[----:B--2---:R-:W-:Y:S01]  /*0a60*/  NOP ;  /* 0x0000000000007918 */ /* 0x004fe20000000000 */
.L_x_12:
        /* <DEDUP_REMOVED lines=26> */
.L_x_13:
[----:B------:R-:W2:Y:S01]  /*0c10*/  SHFL.IDX PT, R2, R58, RZ, 0x1f ;  /* 0x00001fff3a027589 */ /* 0x000ea200000e0000 */
[----:B------:R-:W1:Y:S01]  /*0c20*/  S2UR UR52, SR_CgaCtaId ;  /* 0x00000000003479c3 */ /* 0x000e620000008800 */
[----:B------:R-:W-:Y:S01]  /*0c30*/  NOP ;  /* 0x0000000000007918 */ /* 0x000fe20000000000 */
[----:B--2---:R-:W-:-:S13]  /*0c40*/  ISETP.NE.AND P0, PT, R2, 0x3, PT ;  /* 0x000000030200780c */ /* 0x004fda0003f05270 */
[----:B-1----:R-:W-:Y:S05]  /*0c50*/  @P0 BRA `(.L_x_14) ;  /* 0x0000000000340947 */ /* 0x002fea0003800000 */
[----:B------:R-:W-:Y:S01]  /*0c60*/  UMOV UR4, 0x400 ;  /* 0x0000040000047882 */ /* 0x000fe20000000000 */
[----:B------:R-:W-:Y:S01]  /*0c70*/  UMOV UR6, 0x20 ;  /* 0x0000002000067882 */ /* 0x000fe20000000000 */
[----:B------:R-:W-:Y:S02]  /*0c80*/  ULEA UR4, UR52, UR4, 0x18 ;  /* 0x0000000434047291 */ /* 0x000fe4000f8ec0ff */
[----:B------:R-:W-:-:S04]  /*0c90*/  UIADD3 UR6, UPT, UPT, -UR6, 0x100000, URZ ;  /* 0x0010000006067890 */ /* 0x000fc8000fffe1ff */
[----:B------:R-:W-:Y:S02]  /*0ca0*/  USHF.L.U32 UR7, UR6, 0xb, URZ ;  /* 0x0000000b06077899 */ /* 0x000fe400080006ff */
[----:B------:R-:W-:Y:S01]  /*0cb0*/  USHF.L.U32 UR6, UR6, 0x1, URZ ;  /* 0x0000000106067899 */ /* 0x000fe200080006ff */
[----:B------:R-:W-:Y:S01]  /*0cc0*/  ELECT P0, URZ, PT ;  /* 0x0000000000ff782f */ /* 0x000fe20003800000 */
[----:B------:R-:W1:Y:S10]  /*0cd0*/  FENCE.VIEW.ASYNC.S ;  /* 0x00000000000073c6 */ /* 0x000e740000000000 */
[----:B-1----:R1:W2:Y:S01]  /*0ce0*/  SYNCS.EXCH.64 URZ, [UR4+0xd0], UR6 ;  /* 0x0000d00604ff75b2 */ /* 0x0022a20008000100 */
[----:B------:R1:W1:Y:S01]  /*0cf0*/  SYNCS.EXCH.64 URZ, [UR4+0xe0], UR6 ;  /* 0x0000e00604ff75b2 */ /* 0x0002620008000100 */
[----:B------:R1:W1:Y:S01]  /*0d00*/  SYNCS.EXCH.64 URZ, [UR4+0xd8], UR6 ;  /* 0x0000d80604ff75b2 */ /* 0x0002620008000100 */
[----:B------:R1:W1:Y:S01]  /*0d10*/  SYNCS.EXCH.64 URZ, [UR4+0xe8], UR6 ;  /* 0x0000e80604ff75b2 */ /* 0x0002620008000100 */
[----:B------:R-:W-:Y:S01]  /*0d20*/  NOP ;  /* 0x0000000000007918 */ /* 0x000fe20000000000 */
.L_x_14:
[----:B-1----:R-:W1:Y:S01]  /*0d30*/  LDCU UR4, c[0x0][0x36c] ;  /* 0x00006d80ff0477ac */ /* 0x002e620008000800 */
[----:B------:R-:W-:Y:S01]  /*0d40*/  ISETP.NE.OR P4, PT, R0, 0x2, !P4 ;  /* 0x000000020000780c */ /* 0x000fe20006785670 */
[----:B------:R-:W-:Y:S01]  /*0d50*/  NOP ;  /* 0x0000000000007918 */ /* 0x000fe20000000000 */
[----:B------:R-:W-:Y:S01]  /*0d60*/  LOP3.LUT R0, R69, 0x1f, RZ, 0xc0, !PT ;  /* 0x0000001f45007812 */ /* 0x000fe200078ec0ff */
[----:B------:R-:W-:Y:S02]  /*0d70*/  UISETP.NE.AND UP4, UPT, UR17, URZ, UPT ;  /* 0x000000ff1100728c */ /* 0x000fe4000bf85270 */
[----:B-1----:R-:W-:-:S09]  /*0d80*/  UISETP.EQ.U32.AND UP5, UPT, UR4, 0x1, UPT ;  /* 0x000000010400788c */ /* 0x002fd2000bfa2070 */
[----:B------:R-:W-:Y:S05]  /*0d90*/  BRA.U !UP5, `(.L_x_15) ;  /* 0x000000010d087547 */ /* 0x000fea000b800000 */
[----:B--234-:R-:W-:Y:S01]  /*0da0*/  UCGABAR_ARV ;  /* 0x00000000000079c7 */ /* 0x01cfe20008000000 */
[----:B------:R-:W-:Y:S05]  /*0db0*/  BRA `(.L_x_16) ;  /* 0x0000000000047947 */ /* 0x000fea0003800000 */
.L_x_15:
[----:B--234-:R-:W-:Y:S01]  /*0dc0*/  NOP ;  /* 0x0000000000007918 */ /* 0x01cfe20000000000 */
.L_x_16:
[----:B------:R-:W1:Y:S01]  /*0dd0*/  S2UR UR16, SR_CTAID.X ;  /* 0x00000000001079c3 */ /* 0x000e620000002500 */
[----:B------:R-:W-:-:S05]  /*0de0*/  CS2R.32 R60, SR_CgaSize ;  /* 0x00000000003c7805 */ /* 0x000fca0000008a00 */
[----:B------:R-:W-:-:S05]  /*0df0*/  IMAD R60, R60, -0xa0, RZ ;  /* 0xffffff603c3c7824 */ /* 0x000fca00078e02ff */
[----:B------:R-:W-:-:S14]  /*0e00*/  R2UR UR5, R60 ;  /* 0x000000003c0572ca */ /* 0x000fdc00000e0000 */
[----:B------:R-:W2:Y:S01]  /*0e10*/  LDCU UR5, c[0x0][UR5+0x2b0] ;  /* 0x00005600050577ac */ /* 0x000ea20008000800 */
[----:B------:R-:W-:-:S05]  /*0e20*/  CS2R.32 R60, SR_CgaSize ;  /* 0x00000000003c7805 */ /* 0x000fca0000008a00 */
[----:B------:R-:W-:-:S05]  /*0e30*/  IMAD R60, R60, -0xa0, RZ ;  /* 0xffffff603c3c7824 */ /* 0x000fca00078e02ff */
[----:B------:R-:W-:-:S14]  /*0e40*/  R2UR UR4, R60 ;  /* 0x000000003c0472ca */ /* 0x000fdc00000e0000 */
[----:B------:R-:W3:Y:S01]  /*0e50*/  LDCU UR4, c[0x0][UR4+0x2b4] ;  /* 0x00005680040477ac */ /* 0x000ee20008000800 */
[----:B------:R-:W4:Y:S01]  /*0e60*/  S2UR UR20, SR_CTAID.Y ;  /* 0x00000000001479c3 */ /* 0x000f220000002600 */
[----:B------:R-:W-:-:S05]  /*0e70*/  CS2R.32 R60, SR_CgaSize ;  /* 0x00000000003c7805 */ /* 0x000fca0000008a00 */
[----:B------:R-:W-:-:S05]  /*0e80*/  IMAD R60, R60, -0xa0, RZ ;  /* 0xffffff603c3c7824 */ /* 0x000fca00078e02ff */
[----:B------:R-:W-:-:S14]  /*0e90*/  R2UR UR7, R60 ;  /* 0x000000003c0772ca */ /* 0x000fdc00000e0000 */
[----:B------:R-:W3:Y:S01]  /*0ea0*/  LDCU UR7, c[0x0][UR7+0x2a0] ;  /* 0x00005400070777ac */ /* 0x000ee20008000800 */
[----:B------:R-:W-:-:S05]  /*0eb0*/  CS2R.32 R60, SR_CgaSize ;  /* 0x00000000003c7805 */ /* 0x000fca0000008a00 */
[----:B------:R-:W-:-:S05]  /*0ec0*/  IMAD R60, R60, -0xa0, RZ ;  /* 0xffffff603c3c7824 */ /* 0x000fca00078e02ff */
[----:B------:R-:W-:-:S14]  /*0ed0*/  R2UR UR8, R60 ;  /* 0x000000003c0872ca */ /* 0x000fdc00000e0000 */
[----:B------:R-:W3:Y:S01]  /*0ee0*/  LDCU UR8, c[0x0][UR8+0x2a4] ;  /* 0x00005480080877ac */ /* 0x000ee20008000800 */
[----:B------:R-:W-:Y:S02]  /*0ef0*/  ULOP3.LUT UR55, UR52, 0x1, URZ, 0xc0, !UPT ;  /* 0x0000000134377892 */ /* 0x000fe4000f8ec0ff */
[----:B------:R-:W-:Y:S02]  /*0f00*/  USHF.R.U32.HI UR26, URZ, 0x1, UR52 ;  /* 0x00000001ff1a7899 */ /* 0x000fe40008011634 */
[----:B------:R-:W-:Y:S02]  /*0f10*/  UISETP.GT.U32.AND UP1, UPT, UR55, 0xffff, UPT ;  /* 0x0000ffff3700788c */ /* 0x000fe4000bf24070 */
[----:B------:R-:W-:Y:S01]  /*0f20*/  USHF.L.U32 UR38, UR52, 0x9, URZ ;  /* 0x0000000934267899 */ /* 0x000fe200080006ff */
[----:B-1----:R-:W-:Y:S01]  /*0f30*/  I2FP.F32.U32 R3, UR16 ;  /* 0x0000001000037c45 */ /* 0x002fe20008201000 */
[----:B------:R-:W1:Y:S04]  /*0f40*/  LDCU UR21, c[0x0][0xb24] ;  /* 0x00016480ff1577ac */ /* 0x000e680008000800 */
[----:B--2---:R-:W-:Y:S01]  /*0f50*/  FMUL R3, R3, UR5 ;  /* 0x0000000503037c20 */ /* 0x004fe20008400000 */
[----:B------:R-:W2:Y:S01]  /*0f60*/  LDCU UR45, c[0x0][0xb24] ;  /* 0x00016480ff2d77ac */ /* 0x000ea20008000800 */
[----:B----4-:R-:W-:Y:S01]  /*0f70*/  I2FP.F32.U32 R2, UR20 ;  /* 0x0000001400027c45 */ /* 0x010fe20008201000 */
[----:B------:R-:W4:Y:S03]  /*0f80*/  LDCU UR28, c[0x0][0xb30] ;  /* 0x00016600ff1c77ac */ /* 0x000f260008000800 */
[----:B------:R-:W1:Y:S01]  /*0f90*/  F2I.U32.TRUNC.NTZ R3, R3 ;  /* 0x0000000300037305 */ /* 0x000e62000020f000 */
[----:B---3--:R-:W-:Y:S01]  /*0fa0*/  FMUL R2, R2, UR4 ;  /* 0x0000000402027c20 */ /* 0x008fe20008400000 */
[----:B------:R-:W-:-:S02]  /*0fb0*/  ULOP3.LUT UR4, UR52, 0x2, URZ, 0xc0, !UPT ;  /* 0x0000000234047892 */ /* 0x000fc4000f8ec0ff */
[----:B------:R-:W-:Y:S02]  /*0fc0*/  USHF.L.U32 UR37, UR52, 0xc, URZ ;  /* 0x0000000c34257899 */ /* 0x000fe400080006ff */
[----:B------:R-:W-:Y:S02]  /*0fd0*/  UISETP.GT.U32.AND UP0, UPT, UR4, 0xffff, UPT ;  /* 0x0000ffff0400788c */ /* 0x000fe4000bf04070 */
[----:B------:R-:W3:Y:S01]  /*0fe0*/  F2I.U32.TRUNC.NTZ R2, R2 ;  /* 0x0000000200027305 */ /* 0x000ee2000020f000 */
[----:B------:R-:W-:Y:S01]  /*0ff0*/  UMOV UR32, 0x5 ;  /* 0x0000000500207882 */ /* 0x000fe20000000000 */
[----:B------:R-:W-:Y:S02]  /*1000*/  USEL UR31, UR55, 0xffff, !UP1 ;  /* 0x0000ffff371f7887 */ /* 0x000fe4000c800000 */
[----:B------:R-:W-:Y:S01]  /*1010*/  USEL UR30, UR4, 0xffff, !UP0 ;  /* 0x0000ffff041e7887 */ /* 0x000fe2000c000000 */
[----:B-1----:R-:W-:Y:S02]  /*1020*/  R2UR UR5, R3 ;  /* 0x00000000030572ca */ /* 0x002fe400000e0000 */
[----:B---3--:R-:W-:-:S02]  /*1030*/  R2UR UR6, R2 ;  /* 0x00000000020672ca */ /* 0x008fc400000e0000 */
[----:B------:R-:W-:-:S09]  /*1040*/  PRMT R2, RZ, 0x7610, R2 ;  /* 0x00007610ff027816 */ /* 0x000fd20000000002 */
[----:B------:R-:W-:-:S04]  /*1050*/  UIADD3 UR5, UPT, UPT, -UR5, URZ, URZ ;  /* 0x000000ff05057290 */ /* 0x000fc8000fffe1ff */
[----:B------:R-:W-:Y:S02]  /*1060*/  UIMAD UR5, UR7, UR5, UR16 ;  /* 0x00000005070572a4 */ /* 0x000fe4000f8e0210 */
[----:B------:R-:W-:-:S04]  /*1070*/  UIADD3 UR4, UPT, UPT, -UR6, URZ, URZ ;  /* 0x000000ff06047290 */ /* 0x000fc8000fffe1ff */
[----:B------:R-:W-:Y:S01]  /*1080*/  IMAD.U32 R60, RZ, RZ, UR5 ;  /* 0x00000005ff3c7e24 */ /* 0x000fe2000f8e00ff */
[----:B------:R-:W-:-:S06]  /*1090*/  UIMAD UR4, UR8, UR4, UR20 ;  /* 0x00000004080472a4 */ /* 0x000fcc000f8e0214 */
[----:B------:R-:W-:Y:S01]  /*10a0*/  IMAD.U32 R59, RZ, RZ, UR4 ;  /* 0x00000004ff3b7e24 */ /* 0x000fe2000f8e00ff */
[----:B--2-4-:R-:W-:Y:S06]  /*10b0*/  BRA.U UP4, `(.L_x_17) ;  /* 0x0000000104447547 */ /* 0x014fec000b800000 */
[----:B------:R-:W-:Y:S02]  /*10c0*/  R2UR UR4, R59 ;  /* 0x000000003b0472ca */ /* 0x000fe400000e0000 */
[----:B------:R-:W-:-:S11]  /*10d0*/  R2UR UR6, R60 ;  /* 0x000000003c0672ca */ /* 0x000fd600000e0000 */
[----:B------:R-:W-:Y:S02]  /*10e0*/  UISETP.NE.AND UP0, UPT, UR4, URZ, UPT ;  /* 0x000000ff0400728c */ /* 0x000fe4000bf05270 */
[----:B------:R-:W-:Y:S02]  /*10f0*/  UISETP.NE.AND UP1, UPT, UR4, 0x1, UPT ;  /* 0x000000010400788c */ /* 0x000fe4000bf25270 */
[----:B------:R-:W-:Y:S02]  /*1100*/  UISETP.NE.AND UP2, UPT, UR6, URZ, UP0 ;  /* 0x000000ff0600728c */ /* 0x000fe40008745270 */
[----:B------:R-:W-:Y:S02]  /*1110*/  USEL UR4, URZ, 0x2, UP0 ;  /* 0x00000002ff047887 */ /* 0x000fe40008000000 */
[----:B------:R-:W-:Y:S02]  /*1120*/  USEL UR8, URZ, 0x1, UP2 ;  /* 0x00000001ff087887 */ /* 0x000fe40009000000 */
[----:B------:R-:W-:-:S02]  /*1130*/  UISETP.NE.AND UP2, UPT, UR6, URZ, UPT ;  /* 0x000000ff0600728c */ /* 0x000fc4000bf45270 */
[----:B------:R-:W-:Y:S02]  /*1140*/  USEL UR5, URZ, 0x4, UP1 ;  /* 0x00000004ff057887 */ /* 0x000fe40008800000 */
[----:B------:R-:W-:Y:S02]  /*1150*/  UISETP.NE.AND UP0, UPT, UR6, 0x1, UPT ;  /* 0x000000010600788c */ /* 0x000fe4000bf05270 */
[----:B------:R-:W-:Y:S02]  /*1160*/  USEL UR6, URZ, 0x8, UP1 ;  /* 0x00000008ff067887 */ /* 0x000fe40008800000 */
[----:B------:R-:W-:Y:S02]  /*1170*/  USEL UR7, UR5, 0x4, UP2 ;  /* 0x0000000405077887 */ /* 0x000fe40009000000 */
[----:B------:R-:W-:Y:S02]  /*1180*/  USEL UR4, UR4, 0x2, UP0 ;  /* 0x0000000204047887 */ /* 0x000fe40008000000 */
[----:B------:R-:W-:-:S02]  /*1190*/  USEL UR5, UR6, 0x8, UP0 ;  /* 0x0000000806057887 */ /* 0x000fc40008000000 */
[----:B------:R-:W-:-:S04]  /*11a0*/  UIADD3 UR4, UPT, UPT, UR4, UR7, UR8 ;  /* 0x0000000704047290 */ /* 0x000fc8000fffe008 */
[----:B------:R-:W-:-:S06]  /*11b0*/  UIADD3 UR4, UPT, UPT, UR4, UR5, URZ ;  /* 0x0000000504047290 */ /* 0x000fcc000fffe0ff */
[----:B------:R-:W-:-:S07]  /*11c0*/  IMAD.U32 R2, RZ, RZ, UR4 ;  /* 0x00000004ff027e24 */ /* 0x000fce000f8e00ff */
.L_x_17:
[----:B------:R-:W1:Y:S01]  /*11d0*/  S2UR UR36, SR_CTAID.Z ;  /* 0x00000000002479c3 */ /* 0x000e620000002700 */
[----:B------:R-:W-:Y:S01]  /*11e0*/  UISETP.GE.AND UP0, UPT, UR21, 0x1, UPT ;  /* 0x000000011500788c */ /* 0x000fe2000bf06270 */
[----:B------:R-:W-:-:S08]  /*11f0*/  UMOV UR29, 0x3 ;  /* 0x00000003001d7882 */ /* 0x000fd00000000000 */
[----:B------:R-:W-:Y:S05]  /*1200*/  BRA.U !UP0, `(.L_x_18) ;  /* 0x0000000108d47547 */ /* 0x000fea000b800000 */
[----:B------:R-:W2:Y:S01]  /*1210*/  LDCU.128 UR12, c[0x0][0xb10] ;  /* 0x00016200ff0c77ac */ /* 0x000ea20008000c00 */
[----:B------:R-:W3:Y:S01]  /*1220*/  LDCU UR6, c[0x0][0x370] ;  /* 0x00006e00ff0677ac */ /* 0x000ee20008000800 */
[----:B------:R-:W4:Y:S01]  /*1230*/  LDCU UR5, c[0x0][0x374] ;  /* 0x00006e80ff0577ac */ /* 0x000f220008000800 */
[----:B------:R-:W1:Y:S01]  /*1240*/  LDCU UR27, c[0x0][0xb0c] ;  /* 0x00016180ff1b77ac */ /* 0x000e620008000800 */
[----:B------:R-:W1:Y:S01]  /*1250*/  LDCU UR4, c[0x0][0xb20] ;  /* 0x00016400ff0477ac */ /* 0x000e620008000800 */
[----:B------:R-:W1:Y:S01]  /*1260*/  LDCU.64 UR8, c[0x0][0xb28] ;  /* 0x00016500ff0877ac */ /* 0x000e620008000a00 */
[----:B--2---:R-:W-:Y:S02]  /*1270*/  UISETP.NE.AND UP0, UPT, UR14, 0x1, UPT ;  /* 0x000000010e00788c */ /* 0x004fe4000bf05270 */
[----:B----4-:R-:W-:Y:S02]  /*1280*/  UIMAD.WIDE.U32 UR10, UR5, UR15, URZ ;  /* 0x0000000f050a72a5 */ /* 0x010fe4000f8e00ff */
[----:B---3--:R-:W-:-:S02]  /*1290*/  UIMAD.WIDE.U32 UR22, UR6, UR12, URZ ;  /* 0x0000000c061672a5 */ /* 0x008fc4000f8e00ff */
[----:B-1----:R-:W-:Y:S02]  /*12a0*/  UISETP.NE.AND UP1, UPT, UR27, 0x1, UPT ;  /* 0x000000011b00788c */ /* 0x002fe4000bf25270 */
[----:B------:R-:W-:Y:S01]  /*12b0*/  UISETP.NE.AND UP2, UPT, UR21, 0x1, UPT ;  /* 0x000000011500788c */ /* 0x000fe2000bf45270 */
[----:B------:R-:W-:Y:S02]  /*12c0*/  UMOV UR10, UR11 ;  /* 0x0000000b000a7c82 */ /* 0x000fe40008000000 */
[----:B------:R-:W-:Y:S01]  /*12d0*/  UMOV UR22, UR23 ;  /* 0x0000001700167c82 */ /* 0x000fe20008000000 */
[----:B------:R-:W-:Y:S02]  /*12e0*/  @UP0 USHF.R.U32.HI UR5, URZ, UR4, UR10 ;  /* 0x00000004ff050299 */ /* 0x000fe4000801160a */
[----:B------:R-:W-:Y:S02]  /*12f0*/  UIMAD.WIDE.U32 UR24, UR20, UR15, URZ ;  /* 0x0000000f141872a5 */ /* 0x000fe4000f8e00ff */
[----:B------:R-:W-:-:S02]  /*1300*/  UIMAD.WIDE.U32 UR10, UR5, UR8, URZ ;  /* 0x00000008050a72a5 */ /* 0x000fc4000f8e00ff */
[----:B------:R-:W-:Y:S02]  /*1310*/  @UP1 USHF.R.U32.HI UR6, URZ, UR13, UR22 ;  /* 0x0000000dff061299 */ /* 0x000fe40008011616 */
[----:B------:R-:W-:Y:S02]  /*1320*/  UIMAD.WIDE.U32 UR18, UR16, UR12, URZ ;  /* 0x0000000c101272a5 */ /* 0x000fe4000f8e00ff */
[----:B------:R-:W-:Y:S01]  /*1330*/  UIMAD.WIDE.U32 UR22, UR6, UR8, URZ ;  /* 0x00000008061672a5 */ /* 0x000fe2000f8e00ff */
[----:B------:R-:W-:Y:S01]  /*1340*/  UMOV UR24, UR25 ;  /* 0x0000001900187c82 */ /* 0x000fe20008000000 */
[----:B------:R-:W-:Y:S01]  /*1350*/  UMOV UR10, UR11 ;  /* 0x0000000b000a7c82 */ /* 0x000fe20008000000 */
[----:B------:R-:W-:Y:S02]  /*1360*/  USHF.R.U32.HI UR24, URZ, UR4, UR24 ;  /* 0x00000004ff187299 */ /* 0x000fe40008011618 */
[----:B------:R-:W-:Y:S02]  /*1370*/  @UP2 USHF.R.U32.HI UR5, URZ, UR9, UR10 ;  /* 0x00000009ff052299 */ /* 0x000fe4000801160a */
[----:B------:R-:W-:Y:S01]  /*1380*/  UMOV UR7, UR23 ;  /* 0x0000001700077c82 */ /* 0x000fe20008000000 */
[----:B------:R-:W-:Y:S01]  /*1390*/  UMOV UR18, UR19 ;  /* 0x0000001300127c82 */ /* 0x000fe20008000000 */
[----:B------:R-:W-:-:S02]  /*13a0*/  @UP2 USHF.R.U32.HI UR6, URZ, UR9, UR7 ;  /* 0x00000009ff062299 */ /* 0x000fc40008011607 */
[----:B------:R-:W-:Y:S02]  /*13b0*/  USHF.R.U32.HI UR13, URZ, UR13, UR18 ;  /* 0x0000000dff0d7299 */ /* 0x000fe40008011612 */
[----:B------:R-:W-:Y:S02]  /*13c0*/  USEL UR4, UR20, UR24, !UP0 ;  /* 0x0000001814047287 */ /* 0x000fe4000c000000 */
[----:B------:R-:W-:Y:S02]  /*13d0*/  UIMAD UR7, UR5, UR21, URZ ;  /* 0x00000015050772a4 */ /* 0x000fe4000f8e02ff */
[----:B------:R-:W-:Y:S02]  /*13e0*/  USEL UR5, UR16, UR13, !UP1 ;  /* 0x0000000d10057287 */ /* 0x000fe4000c800000 */
[----:B------:R-:W-:Y:S02]  /*13f0*/  UIMAD UR12, UR6, UR21, URZ ;  /* 0x00000015060c72a4 */ /* 0x000fe4000f8e02ff */
[----:B------:R-:W-:-:S02]  /*1400*/  UISETP.GE.AND UP0, UPT, UR4, UR7, UPT ;  /* 0x000000070400728c */ /* 0x000fc4000bf06270 */
[----:B------:R-:W-:Y:S02]  /*1410*/  UIMAD.WIDE.U32 UR10, UR4, UR8, URZ ;  /* 0x00000008040a72a5 */ /* 0x000fe4000f8e00ff */
[----:B------:R-:W-:Y:S02]  /*1420*/  UISETP.GE.OR UP0, UPT, UR5, UR12, UP0 ;  /* 0x0000000c0500728c */ /* 0x000fe40008706670 */
[----:B------:R-:W-:Y:S02]  /*1430*/  UIMAD.WIDE.U32 UR12, UR5, UR8, URZ ;  /* 0x00000008050c72a5 */ /* 0x000fe4000f8e00ff */
[----:B------:R-:W-:Y:S01]  /*1440*/  UIADD3 UR10, UPT, UPT, -UR4, URZ, URZ ;  /* 0x000000ff040a7290 */ /* 0x000fe2000fffe1ff */
[----:B------:R-:W-:Y:S01]  /*1450*/  UMOV UR8, UR11 ;  /* 0x0000000b00087c82 */ /* 0x000fe20008000000 */
[----:B------:R-:W-:Y:S02]  /*1460*/  UIADD3 UR11, UPT, UPT, -UR5, URZ, URZ ;  /* 0x000000ff050b7290 */ /* 0x000fe4000fffe1ff */
[----:B------:R-:W-:-:S03]  /*1470*/  USHF.R.U32.HI UR8, URZ, UR9, UR8 ;  /* 0x00000009ff087299 */ /* 0x000fc60008011608 */
[----:B------:R-:W-:Y:S01]  /*1480*/  @!UP0 UMOV UR7, UR13 ;  /* 0x0000000d00078c82 */ /* 0x000fe20008000000 */
[----:B------:R-:W-:Y:S02]  /*1490*/  UIMAD UR20, UR14, UR10, UR20 ;  /* 0x0000000a0e1472a4 */ /* 0x000fe4000f8e0214 */
[----:B------:R-:W-:Y:S02]  /*14a0*/  USEL UR8, UR4, UR8, !UP2 ;  /* 0x0000000804087287 */ /* 0x000fe4000d000000 */
[----:B------:R-:W-:Y:S02]  /*14b0*/  @!UP0 USHF.R.U32.HI UR7, URZ, UR9, UR7 ;  /* 0x00000009ff078299 */ /* 0x000fe40008011607 */
[----:B------:R-:W-:Y:S02]  /*14c0*/  UIADD3 UR9, UPT, UPT, -UR8, URZ, URZ ;  /* 0x000000ff08097290 */ /* 0x000fe4000fffe1ff */
[----:B------:R-:W-:Y:S02]  /*14d0*/  @!UP0 USEL UR7, UR5, UR7, !UP2 ;  /* 0x0000000705078287 */ /* 0x000fe4000d000000 */
[----:B------:R-:W-:-:S02]  /*14e0*/  UIMAD UR9, UR21, UR9, UR4 ;  /* 0x00000009150972a4 */ /* 0x000fc4000f8e0204 */
[----:B------:R-:W-:Y:S02]  /*14f0*/  @!UP0 UIADD3 UR8, UPT, UPT, UR8, -UR7, URZ ;  /* 0x8000000708088290 */ /* 0x000fe4000fffe0ff */
[----:B------:R-:W-:Y:S02]  /*1500*/  @!UP0 UIMAD UR6, UR9, UR6, UR7 ;  /* 0x00000006090682a4 */ /* 0x000fe4000f8e0207 */
[----:B------:R-:W-:Y:S02]  /*1510*/  @!UP0 UIMAD UR4, UR8, UR21, UR5 ;  /* 0x00000015080482a4 */ /* 0x000fe4000f8e0205 */
[----:B------:R-:W-:Y:S02]  /*1520*/  UIMAD UR16, UR27, UR11, UR16 ;  /* 0x0000000b1b1072a4 */ /* 0x000fe4000f8e0210 */
[----:B------:R-:W-:Y:S01]  /*1530*/  UIMAD UR20, UR4, UR14, UR20 ;  /* 0x0000000e041472a4 */ /* 0x000fe2000f8e0214 */
[----:B------:R-:W-:Y:S02]  /*1540*/  @!UP0 UMOV UR5, UR6 ;  /* 0x0000000600058c82 */ /* 0x000fe40008000000 */
[----:B------:R-:W-:-:S12]  /*1550*/  UIMAD UR16, UR5, UR27, UR16 ;  /* 0x0000001b051072a4 */ /* 0x000fd8000f8e0210 */
.L_x_18:
[----:B------:R-:W-:Y:S02]  /*1560*/  UISETP.NE.AND UP0, UPT, UR28, 0x1, UPT ;  /* 0x000000011c00788c */ /* 0x000fe4000bf05270 */
[----:B------:R-:W-:Y:S02]  /*1570*/  ULOP3.LUT UR31, UR31, 0xffff, URZ, 0xc0, !UPT ;  /* 0x0000ffff1f1f7892 */ /* 0x000fe4000f8ec0ff */
[----:B------:R-:W-:Y:S02]  /*1580*/  ULOP3.LUT UR30, UR30, 0xffff, URZ, 0xc0, !UPT ;  /* 0x0000ffff1e1e7892 */ /* 0x000fe4000f8ec0ff */
[----:B------:R-:W-:Y:S02]  /*1590*/  UISETP.NE.AND UP1, UPT, UR17, 0x2, UPT ;  /* 0x000000021100788c */ /* 0x000fe4000bf25270 */
[----:B------:R-:W-:Y:S02]  /*15a0*/  ULOP3.LUT UR38, UR38, 0x400, URZ, 0xc0, !UPT ;  /* 0x0000040026267892 */ /* 0x000fe4000f8ec0ff */
[----:B------:R-:W-:-:S02]  /*15b0*/  ULOP3.LUT UR37, UR37, 0x1000, URZ, 0xc0, !UPT ;  /* 0x0000100025257892 */ /* 0x000fc4000f8ec0ff */
[----:B------:R-:W-:Y:S02]  /*15c0*/  USHF.L.U32 UR31, UR32, UR31, URZ ;  /* 0x0000001f201f7299 */ /* 0x000fe400080006ff */
[----:B------:R-:W-:Y:S01]  /*15d0*/  USHF.L.U32 UR30, UR29, UR30, URZ ;  /* 0x0000001e1d1e7299 */ /* 0x000fe200080006ff */
[----:B------:R-:W-:Y:S11]  /*15e0*/  BRA.U UP0, `(.L_x_19) ;  /* 0x0000000100447547 */ /* 0x000ff6000b800000 */
[----:B------:R-:W2:Y:S01]  /*15f0*/  LDCU.128 UR8, c[0x0][0xb10] ;  /* 0x00016200ff0877ac */ /* 0x000ea20008000c00 */
[----:B------:R-:W3:Y:S01]  /*1600*/  LDCU UR12, c[0x0][0xb0c] ;  /* 0x00016180ff0c77ac */ /* 0x000ee20008000800 */
[----:B------:R-:W4:Y:S01]  /*1610*/  LDCU UR13, c[0x0][0xb20] ;  /* 0x00016400ff0d77ac */ /* 0x000f220008000800 */
[----:B--2---:R-:W-:Y:S02]  /*1620*/  UIMAD.WIDE.U32 UR6, UR16, UR8, URZ ;  /* 0x00000008100672a5 */ /* 0x004fe4000f8e00ff */
[----:B------:R-:W-:Y:S02]  /*1630*/  UIMAD.WIDE.U32 UR4, UR20, UR11, URZ ;  /* 0x0000000b140472a5 */ /* 0x000fe4000f8e00ff */
[----:B---3--:R-:W-:Y:S02]  /*1640*/  UISETP.NE.AND UP2, UPT, UR12, 0x1, UPT ;  /* 0x000000010c00788c */ /* 0x008fe4000bf45270 */
[----:B------:R-:W-:Y:S01]  /*1650*/  UISETP.NE.AND UP0, UPT, UR10, 0x1, UPT ;  /* 0x000000010a00788c */ /* 0x000fe2000bf05270 */
[----:B------:R-:W-:-:S02]  /*1660*/  UMOV UR6, UR7 ;  /* 0x0000000700067c82 */ /* 0x000fc40008000000 */
[----:B------:R-:W-:Y:S01]  /*1670*/  UMOV UR4, UR5 ;  /* 0x0000000500047c82 */ /* 0x000fe20008000000 */
[----:B------:R-:W-:Y:S02]  /*1680*/  USHF.R.U32.HI UR9, URZ, UR9, UR6 ;  /* 0x00000009ff097299 */ /* 0x000fe40008011606 */
[----:B----4-:R-:W-:Y:S02]  /*1690*/  USHF.R.U32.HI UR4, URZ, UR13, UR4 ;  /* 0x0000000dff047299 */ /* 0x010fe40008011604 */
[----:B------:R-:W-:Y:S02]  /*16a0*/  USEL UR5, UR16, UR9, !UP2 ;  /* 0x0000000910057287 */ /* 0x000fe4000d000000 */
[----:B------:R-:W-:-:S04]  /*16b0*/  USEL UR4, UR20, UR4, !UP0 ;  /* 0x0000000414047287 */ /* 0x000fc8000c000000 */
[----:B------:R-:W-:Y:S02]  /*16c0*/  UIADD3 UR6, UPT, UPT, UR5, -UR4, URZ ;  /* 0x8000000405067290 */ /* 0x000fe4000fffe0ff */
[----:B------:R-:W-:Y:S02]  /*16d0*/  UIADD3 UR4, UPT, UPT, -UR5, UR4, URZ ;  /* 0x0000000405047290 */ /* 0x000fe4000fffe1ff */
[----:B------:R-:W-:Y:S02]  /*16e0*/  UIMAD UR20, UR6, UR10, UR20 ;  /* 0x0000000a061472a4 */ /* 0x000fe4000f8e0214 */
[----:B------:R-:W-:-:S12]  /*16f0*/  UIMAD UR16, UR4, UR12, UR16 ;  /* 0x0000000c041072a4 */ /* 0x000fd8000f8e0210 */
.L_x_19:
[----:B------:R-:W-:Y:S05]  /*1700*/  BRA.U !UP5, `(.L_x_20) ;  /* 0x000000010d0c7547 */ /* 0x000fea000b800000 */
[----:B------:R-:W-:Y:S01]  /*1710*/  UCGABAR_WAIT ;  /* 0x0000000000007dc7 */ /* 0x000fe20008000000 */
[----:B------:R-:W-:Y:S01]  /*1720*/  CCTL.IVALL ;  /* 0x00000000ff00798f */ /* 0x000fe20002000000 */
[----:B------:R-:W-:Y:S05]  /*1730*/  BRA `(.L_x_21) ;  /* 0x0000000000047947 */ /* 0x000fea0003800000 */
.L_x_20:
[----:B------:R-:W-:Y:S06]  /*1740*/  BAR.SYNC.DEFER_BLOCKING 0x0 ;  /* 0x0000000000007b1d */ /* 0x000fec0000010000 */
.L_x_21:
[----:B------:R-:W-:Y:S05]  /*1750*/  BRA.U UP1, `(.L_x_22) ;  /* 0x00000015011c7547 */ /* 0x000fea000b800000 */
[----:B------:R-:W2:Y:S01]  /*1760*/  LDCU UR6, c[0x0][0x38c] ;  /* 0x00007180ff0677ac */ /* 0x000ea20008000800 */
[----:B------:R-:W-:Y:S01]  /*1770*/  PLOP3.LUT P2, PT, PT, PT, UP3, 0x80, 0x8 ;  /* 0x000000000008781c */ /* 0x000fe20003f4f038 */
[----:B------:R-:W-:Y:S01]  /*1780*/  IMAD.MOV.U32 R12, RZ, RZ, 0x1 ;  /* 0x00000001ff0c7424 */ /* 0x000fe200078e00ff */
[----:B------:R-:W-:Y:S01]  /*1790*/  ISETP.EQ.OR P3, PT, R0, RZ, P4 ;  /* 0x000000ff0000720c */ /* 0x000fe20002762670 */
[----:B------:R-:W-:Y:S01]  /*17a0*/  UISETP.NE.AND UP1, UPT, UR17, URZ, UPT ;  /* 0x000000ff1100728c */ /* 0x000fe2000bf25270 */
[----:B------:R-:W-:Y:S02]  /*17b0*/  PLOP3.LUT P2, PT, P2, PT, PT, 0x8, 0x80 ;  /* 0x000000000080781c */ /* 0x000fe4000174e170 */
[----:B------:R-:W-:Y:S01]  /*17c0*/  CS2R R10, SRZ ;  /* 0x00000000000a7805 */ /* 0x000fe2000001ff00 */
[----:B------:R-:W-:Y:S01]  /*17d0*/  IMAD.MOV.U32 R9, RZ, RZ, RZ ;  /* 0x000000ffff097224 */ /* 0x000fe200078e00ff */
[----:B------:R-:W3:Y:S01]  /*17e0*/  LDCU UR49, c[0x0][0x370] ;  /* 0x00006e00ff3177ac */ /* 0x000ee20008000800 */
[----:B------:R-:W-:Y:S01]  /*17f0*/  IMAD.MOV.U32 R8, RZ, RZ, 0x1 ;  /* 0x00000001ff087424 */ /* 0x000fe200078e00ff */
[----:B------:R-:W-:Y:S01]  /*1800*/  USEL UR40, UR54, 0x2, UP1 ;  /* 0x0000000236287887 */ /* 0x000fe20008800000 */
[----:B------:R-:W4:Y:S01]  /*1810*/  LDCU.64 UR46, c[0x0][0x348] ;  /* 0x00006900ff2e77ac */ /* 0x000f220008000a00 */
[----:B--2---:R-:W-:-:S02]  /*1820*/  UIADD3 UR5, UPT, UPT, UR6, 0x3f, URZ ;  /* 0x0000003f06057890 */ /* 0x004fc4000fffe0ff */
[----:B------:R-:W-:Y:S02]  /*1830*/  UIADD3 UR56, UPT, UPT, UR6, 0x7e, URZ ;  /* 0x0000007e06387890 */ /* 0x000fe4000fffe0ff */
[----:B------:R-:W-:Y:S01]  /*1840*/  USHF.R.S32.HI UR4, URZ, 0x1f, UR5 ;  /* 0x0000001fff047899 */ /* 0x000fe20008011405 */
[----:B------:R-:W2:Y:S03]  /*1850*/  LDCU UR48, c[0x0][0x374] ;  /* 0x00006e80ff3077ac */ /* 0x000ea60008000800 */
[----:B------:R-:W-:Y:S02]  /*1860*/  ULEA.HI UR4, UR4, UR5, URZ, 0x6 ;  /* 0x0000000504047291 */ /* 0x000fe4000f8f30ff */
[----:B------:R-:W-:Y:S02]  /*1870*/  USHF.L.U32 UR5, UR26, 0x5, URZ ;  /* 0x000000051a057899 */ /* 0x000fe400080006ff */
[----:B------:R-:W-:-:S02]  /*1880*/  USHF.R.S32.HI UR51, URZ, 0x6, UR4 ;  /* 0x00000006ff337899 */ /* 0x000fc40008011404 */
[----:B------:R-:W-:Y:S02]  /*1890*/  UIADD3 UR4, UPT, UPT, UR6, -0x1, URZ ;  /* 0xffffffff06047890 */ /* 0x000fe4000fffe0ff */
[----:B------:R-:W-:Y:S02]  /*18a0*/  UISETP.LT.U32.AND UP0, UPT, UR51, 0x2, UPT ;  /* 0x000000023300788c */ /* 0x000fe4000bf01070 */
[----:B------:R-:W-:Y:S02]  /*18b0*/  UISETP.GE.U32.AND UP2, UPT, UR4, -0x7f, UPT ;  /* 0xffffff810400788c */ /* 0x000fe4000bf46070 */
[----:B------:R-:W-:Y:S02]  /*18c0*/  USEL UR50, UR51, 0x2, UP0 ;  /* 0x0000000233327887 */ /* 0x000fe40008000000 */
[----:B------:R-:W-:Y:S02]  /*18d0*/  ULOP3.LUT UR53, UR5, 0x20, URZ, 0xe2, !UPT ;  /* 0x0000002005357892 */ /* 0x000fe4000f8ee2ff */
[----:B------:R-:W-:-:S02]  /*18e0*/  UIADD3 UR39, UPT, UPT, UR50, -0x1, URZ ;  /* 0xffffffff32277890 */ /* 0x000fc4000fffe0ff */
[----:B------:R-:W-:Y:S01]  /*18f0*/  UIADD3 UR54, UPT, UPT, UR51, -UR50, URZ ;  /* 0x8000003233367290 */ /* 0x000fe2000fffe0ff */
[----:B------:R-:W-:Y:S02]  /*1900*/  UMOV UR29, URZ ;  /* 0x000000ff001d7c82 */ /* 0x000fe40008000000 */
[----:B------:R-:W-:-:S04]  /*1910*/  @UP2 UIADD3 UR39, UPT, UPT, UR50, URZ, URZ ;  /* 0x000000ff32272290 */ /* 0x000fc8000fffe0ff */
[----:B--234-:R-:W-:-:S12]  /*1920*/  UIADD3 UR39, UPT, UPT, UR39, 0x1, URZ ;  /* 0x0000000127277890 */ /* 0x01cfd8000fffe0ff */
.L_x_46:
[----:B------:R-:W-:Y:S01]  /*1930*/  UISETP.NE.AND UP0, UPT, UR52, URZ, UPT ;  /* 0x000000ff3400728c */ /* 0x000fe2000bf05270 */
[----:B------:R-:W2:Y:S08]  /*1940*/  S2UR UR52, SR_CgaCtaId ;  /* 0x00000000003479c3 */ /* 0x000eb00000008800 */
[----:B-1-3--:R-:W-:Y:S05]  /*1950*/  BRA.U UP0, `(.L_x_23) ;  /* 0x0000000100347547 */ /* 0x00afea000b800000 */
[----:B------:R-:W3:Y:S01]  /*1960*/  S2R R0, SR_CgaCtaId ;  /* 0x0000000000007919 */ /* 0x000ee20000008800 */
[----:B------:R-:W-:Y:S02]  /*1970*/  MOV R3, 0x400 ;  /* 0x0000040000037802 */ /* 0x000fe40000000f00 */
[----:B------:R-:W-:Y:S02]  /*1980*/  SHF.L.U32 R2, R8, 0x1f, RZ ;  /* 0x0000001f08027819 */ /* 0x000fe400000006ff */
[----:B---3--:R-:W-:-:S05]  /*1990*/  LEA R0, R0, R3, 0x18 ;  /* 0x0000000300007211 */ /* 0x008fca00078ec0ff */
[----:B------:R-:W-:-:S04]  /*19a0*/  IMAD R3, R9, 0x8, R0 ;  /* 0x0000000809037824 */ /* 0x000fc800078e0200 */
[----:B------:R-:W3:Y:S02]  /*19b0*/  SYNCS.PHASECHK.TRANS64.TRYWAIT P0, [R3+URZ+0xe0], R2 ;  /* 0x0000e002030075a7 */ /* 0x000ee400080011ff */
[----:B---3--:R-:W-:Y:S05]  /*19c0*/  @!P0 BRA `(.L_x_24) ;  /* 0x000000a000488947 */ /* 0x008fea0003800000 */
.L_x_176:
[----:B------:R-:W-:Y:S01]  /*19d0*/  VIADD R9, R9, 0x1 ;  /* 0x0000000109097836 */ /* 0x000fe20000000000 */
[----:B------:R3:W-:Y:S04]  /*19e0*/  SYNCS.ARRIVE.TRANS64.A1T0 RZ, [R3+URZ+0xd0], RZ ;  /* 0x0000d0ff03ff79a7 */ /* 0x0007e800081000ff */
[----:B------:R-:W-:-:S04]  /*19f0*/  ISETP.NE.AND P0, PT, R9, 0x2, PT ;  /* 0x000000020900780c */ /* 0x000fc80003f05270 */
[----:B------:R-:W-:Y:S02]  /*1a00*/  SEL R9, R9, RZ, P0 ;  /* 0x000000ff09097207 */ /* 0x000fe40000000000 */
[----:B---3--:R-:W-:-:S04]  /*1a10*/  SEL R3, RZ, 0x1, P0 ;  /* 0x00000001ff037807 */ /* 0x008fc80000000000 */
[----:B------:R-:W-:Y:S02]  /*1a20*/  LOP3.LUT R8, R8, R3, RZ, 0x3c, !PT ;  /* 0x0000000308087212 */ /* 0x000fe400078e3cff */
.L_x_23:
[----:B------:R-:W-:Y:S01]  /*1a30*/  UMOV UR21, 0x400 ;  /* 0x0000040000157882 */ /* 0x000fe20000000000 */
[----:B------:R-:W-:Y:S01]  /*1a40*/  SHF.L.U32 R0, R12, 0x1f, RZ ;  /* 0x0000001f0c007819 */ /* 0x000fe200000006ff */
[----:B--2---:R-:W-:Y:S02]  /*1a50*/  ULEA UR21, UR52, UR21, 0x18 ;  /* 0x0000001534157291 */ /* 0x004fe4000f8ec0ff */
[----:B------:R-:W-:Y:S02]  /*1a60*/  UISETP.GE.U32.AND UP0, UPT, UR56, 0x7f, UPT ;  /* 0x0000007f3800788c */ /* 0x000fe4000bf06070 */
[----:B------:R-:W-:Y:S02]  /*1a70*/  ULEA UR4, UR29, UR21, 0x3 ;  /* 0x000000151d047291 */ /* 0x000fe4000f8e18ff */
[----:B------:R-:W-:Y:S02]  /*1a80*/  ULEA UR19, UR20, UR55, 0x1 ;  /* 0x0000003714137291 */ /* 0x000fe4000f8e08ff */
[----:B------:R-:W-:-:S02]  /*1a90*/  ULEA UR35, UR16, UR53, 0x6 ;  /* 0x0000003510237291 */ /* 0x000fc4000f8e30ff */
[----:B------:R-:W-:Y:S01]  /*1aa0*/  USHF.L.U32 UR19, UR19, 0x7, URZ ;  /* 0x0000000713137899 */ /* 0x000fe200080006ff */
[----:B------:R-:W-:Y:S02]  /*1ab0*/  UMOV UR7, URZ ;  /* 0x000000ff00077c82 */ /* 0x000fe40008000000 */
[----:B------:R2:W3:Y:S01]  /*1ac0*/  SYNCS.PHASECHK.TRANS64.TRYWAIT P1, [UR4+0x10], R0 ;  /* 0x00001000ff0075a7 */ /* 0x0004e20008021104 */
[----:B------:R-:W-:Y:S08]  /*1ad0*/  BRA.U !UP0, `(.L_x_25) ;  /* 0x00000005080c7547 */ /* 0x000ff0000b800000 */
[----:B------:R-:W-:Y:S01]  /*1ae0*/  UMOV UR13, URZ ;  /* 0x000000ff000d7c82 */ /* 0x000fe20008000000 */
[----:B------:R-:W-:-:S05]  /*1af0*/  UMOV UR5, UR29 ;  /* 0x0000001d00057c82 */ /* 0x000fca0008000000 */
.L_x_33:
[----:B------:R-:W-:Y:S01]  /*1b00*/  ULEA UR33, UR5, UR21, 0x3 ;  /* 0x0000001505217291 */ /* 0x000fe2000f8e18ff */
[----:B---3--:R-:W-:Y:S01]  /*1b10*/  @!P4 MOV R2, 0x14000 ;  /* 0x000140000002c802 */ /* 0x008fe20000000f00 */
[----:B-123--:R-:W-:Y:S10]  /*1b20*/  @P1 BRA `(.L_x_26) ;  /* 0x00000000000c1947 */ /* 0x00eff40003800000 */
[----:B------:R-:W-:-:S04]  /*1b30*/  SHF.L.U32 R3, R12, 0x1f, RZ ;  /* 0x0000001f0c037819 */ /* 0x000fc800000006ff */
[----:B------:R-:W3:Y:S02]  /*1b40*/  SYNCS.PHASECHK.TRANS64.TRYWAIT P0, [UR33+0x10], R3 ;  /* 0x00001003ff0075a7 */ /* 0x000ee40008001121 */
[----:B---3--:R-:W-:Y:S05]  /*1b50*/  @!P0 BRA `(.L_x_27) ;  /* 0x0000009c00f88947 */ /* 0x008fea0003800000 */
.L_x_26:
[----:B------:R3:W-:Y:S01]  /*1b60*/  @!P4 SYNCS.ARRIVE.TRANS64 RZ, [UR33], R2 ;  /* 0x00000002ffffc9a7 */ /* 0x0007e20008000021 */
[----:B------:R-:W-:-:S04]  /*1b70*/  ULOP3.LUT UR4, UR40, 0x2, URZ, 0xfc, !UPT ;  /* 0x0000000228047892 */ /* 0x000fc8000f8efcff */
[----:B------:R-:W-:-:S09]  /*1b80*/  UISETP.NE.AND UP0, UPT, UR4, 0x2, UPT ;  /* 0x000000020400788c */ /* 0x000fd2000bf05270 */
[----:B------:R-:W-:Y:S05]  /*1b90*/  BRA.U UP0, `(.L_x_28) ;  /* 0x0000000100047547 */ /* 0x000fea000b800000 */
[----:B-1----:R-:W-:Y:S05]  /*1ba0*/  BPT.TRAP 0x1 ;  /* 0x000000040000795c */ /* 0x002fea0000300000 */
.L_x_28:
[----:B------:R-:W-:Y:S04]  /*1bb0*/  BSSY.RECONVERGENT B0, `(.L_x_29) ;  /* 0x0000003000007945 */ /* 0x000fe80003800200 */
[----:B------:R-:W-:Y:S05]  /*1bc0*/  @P3 BRA `(.L_x_30) ;  /* 0x0000000000043947 */ /* 0x000fea0003800000 */
[----:B-1----:R-:W-:Y:S05]  /*1bd0*/  BPT.TRAP 0x1 ;  /* 0x000000040000795c */ /* 0x002fea0000300000 */
.L_x_30:
[----:B-1----:R-:W-:Y:S05]  /*1be0*/  BSYNC.RECONVERGENT B0 ;  /* 0x0000000000007941 */ /* 0x002fea0003800200 */
.L_x_29:
[----:B------:R-:W-:Y:S01]  /*1bf0*/  UIADD3 UR4, UPT, UPT, UR5, 0x1, URZ ;  /* 0x0000000105047890 */ /* 0x000fe2000fffe0ff */
[----:B------:R-:W-:Y:S01]  /*1c00*/  BSSY.RECONVERGENT B0, `(.L_x_31) ;  /* 0x000002b000007945 */ /* 0x000fe20003800200 */
[----:B------:R-:W-:Y:S02]  /*1c10*/  ELECT P0, URZ, PT ;  /* 0x0000000000ff782f */ /* 0x000fe40003800000 */
[----:B------:R-:W-:-:S04]  /*1c20*/  UISETP.NE.AND UP0, UPT, UR4, 0x2, UPT ;  /* 0x000000020400788c */ /* 0x000fc8000bf05270 */
[----:B------:R-:W-:Y:S02]  /*1c30*/  USEL UR6, URZ, 0x1, UP0 ;  /* 0x00000001ff067887 */ /* 0x000fe40008000000 */
[----:B------:R-:W-:-:S04]  /*1c40*/  USEL UR29, UR4, URZ, UP0 ;  /* 0x000000ff041d7287 */ /* 0x000fc80008000000 */
[----:B------:R-:W-:Y:S01]  /*1c50*/  ULEA UR4, UR29, UR21, 0x3 ;  /* 0x000000151d047291 */ /* 0x000fe2000f8e18ff */
[----:B------:R-:W-:-:S04]  /*1c60*/  LOP3.LUT R12, R12, UR6, RZ, 0x3c, !PT ;  /* 0x000000060c0c7c12 */ /* 0x000fc8000f8e3cff */
[----:B--2---:R-:W-:-:S04]  /*1c70*/  SHF.L.U32 R0, R12, 0x1f, RZ ;  /* 0x0000001f0c007819 */ /* 0x004fc800000006ff */
[----:B------:R1:W2:Y:S01]  /*1c80*/  SYNCS.PHASECHK.TRANS64.TRYWAIT P1, [UR4+0x10], R0 ;  /* 0x00001000ff0075a7 */ /* 0x0002a20008021104 */
[----:B------:R-:W-:Y:S05]  /*1c90*/  @!P0 BRA `(.L_x_32) ;  /* 0x0000000000848947 */ /* 0x000fea0003800000 */
[----:B------:R-:W-:Y:S02]  /*1ca0*/  ULEA UR24, UR5, UR38, 0xc ;  /* 0x0000002605187291 */ /* 0x000fe4000f8e60ff */
[----:B------:R-:W-:Y:S02]  /*1cb0*/  ULEA UR8, UR5, UR37, 0xe ;  /* 0x0000002505087291 */ /* 0x000fe4000f8e70ff */
[----:B------:R-:W-:Y:S02]  /*1cc0*/  UIADD3 UR6, UP1, UPT, UR46, 0x80, URZ ;  /* 0x000000802e067890 */ /* 0x000fe4000ff3e0ff */
[----:B------:R-:W-:Y:S02]  /*1cd0*/  ULEA UR24, UR24, UR21, 0x2 ;  /* 0x0000001518187291 */ /* 0x000fe4000f8e10ff */
[----:B------:R-:W-:Y:S02]  /*1ce0*/  USHF.L.U32 UR34, UR13, 0x6, URZ ;  /* 0x000000060d227899 */ /* 0x000fe400080006ff */
[----:B------:R-:W-:-:S02]  /*1cf0*/  UIADD3 UR14, UP0, UPT, UR46, 0x180, URZ ;  /* 0x000001802e0e7890 */ /* 0x000fc4000ff1e0ff */
[----:B------:R-:W-:Y:S02]  /*1d00*/  ULEA UR8, UR8, UR21, 0x2 ;  /* 0x0000001508087291 */ /* 0x000fe4000f8e10ff */
[----:B------:R-:W-:Y:S02]  /*1d10*/  UIADD3.X UR7, UPT, UPT, URZ, UR47, URZ, UP1, !UPT ;  /* 0x0000002fff077290 */ /* 0x000fe40008ffe4ff */
[----:B------:R-:W-:Y:S02]  /*1d20*/  UIADD3 UR32, UPT, UPT, UR24, 0x8800, URZ ;  /* 0x0000880018207890 */ /* 0x000fe4000fffe0ff */
[----:B------:R-:W-:Y:S02]  /*1d30*/  UPRMT UR4, URZ, 0x5410, UR31 ;  /* 0x00005410ff047896 */ /* 0x000fe4000800001f */
[----:B------:R-:W-:Y:S02]  /*1d40*/  UIADD3 UR26, UPT, UPT, UR34, 0x20, URZ ;  /* 0x00000020221a7890 */ /* 0x000fe4000fffe0ff */
[----:B------:R-:W-:-:S02]  /*1d50*/  UIADD3 UR24, UPT, UPT, UR24, 0xa800, URZ ;  /* 0x0000a80018187890 */ /* 0x000fc4000fffe0ff */
[----:B------:R-:W-:Y:S02]  /*1d60*/  UIADD3.X UR15, UPT, UPT, URZ, UR47, URZ, UP0, !UPT ;  /* 0x0000002fff0f7290 */ /* 0x000fe400087fe4ff */
[----:B------:R-:W-:Y:S02]  /*1d70*/  UIADD3 UR16, UPT, UPT, UR8, 0x10800, URZ ;  /* 0x0001080008107890 */ /* 0x000fe4000fffe0ff */
[----:B------:R-:W-:Y:S02]  /*1d80*/  UPRMT UR22, URZ, 0x5410, UR30 ;  /* 0x00005410ff167896 */ /* 0x000fe4000800001e */
[----:B------:R-:W-:Y:S01]  /*1d90*/  UIADD3 UR8, UPT, UPT, UR8, 0x18800, URZ ;  /* 0x0001880008087890 */ /* 0x000fe2000fffe0ff */
[----:B------:R-:W-:Y:S01]  /*1da0*/  UMOV UR42, 0x0 ;  /* 0x00000000002a7882 */ /* 0x000fe20000000000 */
[----:B------:R-:W-:Y:S01]  /*1db0*/  UMOV UR43, 0x10000000 ;  /* 0x10000000002b7882 */ /* 0x000fe20000000000 */
[----:B------:R-:W-:Y:S01]  /*1dc0*/  UMOV UR25, UR33 ;  /* 0x0000002100197c82 */ /* 0x000fe20008000000 */
[----:B------:R-:W-:Y:S01]  /*1dd0*/  UMOV UR27, UR35 ;  /* 0x00000023001b7c82 */ /* 0x000fe20008000000 */
[----:B------:R-:W-:Y:S01]  /*1de0*/  UMOV UR28, UR36 ;  /* 0x00000024001c7c82 */ /* 0x000fe20008000000 */
[----:B------:R-:W-:Y:S01]  /*1df0*/  UMOV UR17, UR33 ;  /* 0x0000002100117c82 */ /* 0x000fe20008000000 */
[----:B------:R-:W-:Y:S01]  /*1e00*/  UMOV UR20, UR36 ;  /* 0x0000002400147c82 */ /* 0x000fe20008000000 */
[----:B------:R-:W-:Y:S01]  /*1e10*/  UMOV UR18, UR34 ;  /* 0x0000002200127c82 */ /* 0x000fe20008000000 */
[----:B------:R4:W-:Y:S01]  /*1e20*/  UTMALDG.3D.MULTICAST [UR32], [UR6], UR4, desc[UR42] ;  /* 0x00002a20060073b4 */ /* 0x0009e20008011804 */
[----:B------:R-:W-:Y:S01]  /*1e30*/  UMOV UR9, UR33 ;  /* 0x0000002100097c82 */ /* 0x000fe20008000000 */
[----:B------:R-:W-:Y:S01]  /*1e40*/  UMOV UR11, UR19 ;  /* 0x00000013000b7c82 */ /* 0x000fe20008000000 */
[----:B------:R-:W-:Y:S01]  /*1e50*/  UMOV UR12, UR36 ;  /* 0x00000024000c7c82 */ /* 0x000fe20008000000 */
[----:B------:R-:W-:Y:S01]  /*1e60*/  UMOV UR10, UR26 ;  /* 0x0000001a000a7c82 */ /* 0x000fe20008000000 */
[----:B------:R4:W-:Y:S01]  /*1e70*/  UTMALDG.3D.MULTICAST [UR24], [UR6], UR4, desc[UR42] ;  /* 0x00002a18060073b4 */ /* 0x0009e20008011804 */
[----:B------:R4:W-:Y:S01]  /*1e80*/  UTMALDG.3D.MULTICAST [UR16], [UR14], UR22, desc[UR42] ;  /* 0x00002a100e0073b4 */ /* 0x0009e20008011816 */
[----:B------:R4:W-:Y:S02]  /*1e90*/  UTMALDG.3D.MULTICAST [UR8], [UR14], UR22, desc[UR42] ;  /* 0x00002a080e0073b4 */ /* 0x0009e40008011816 */
[----:B----4-:R-:W-:Y:S01]  /*1ea0*/  NOP ;  /* 0x0000000000007918 */ /* 0x010fe20000000000 */
.L_x_32:
[----:B------:R-:W-:Y:S05]  /*1eb0*/  BSYNC.RECONVERGENT B0 ;  /* 0x0000000000007941 */ /* 0x000fea0003800200 */
.L_x_31:
[----:B------:R-:W-:Y:S01]  /*1ec0*/  UIADD3 UR13, UPT, UPT, UR13, 0x1, URZ ;  /* 0x000000010d0d7890 */ /* 0x000fe2000fffe0ff */
[----:B------:R-:W-:Y:S01]  /*1ed0*/  UMOV UR5, UR29 ;  /* 0x0000001d00057c82 */ /* 0x000fe20008000000 */
[----:B------:R-:W-:Y:S02]  /*1ee0*/  UMOV UR7, UR39 ;  /* 0x0000002700077c82 */ /* 0x000fe40008000000 */
[----:B------:R-:W-:-:S09]  /*1ef0*/  UISETP.NE.AND UP0, UPT, UR13, UR39, UPT ;  /* 0x000000270d00728c */ /* 0x000fd2000bf05270 */
[----:B------:R-:W-:Y:S05]  /*1f00*/  BRA.U UP0, `(.L_x_33) ;  /* 0xfffffff900fc7547 */ /* 0x000fea000b83ffff */
.L_x_25:
[----:B------:R-:W-:Y:S01]  /*1f10*/  ULEA UR4, UR29, UR21, 0x3 ;  /* 0x000000151d047291 */ /* 0x000fe2000f8e18ff */
[----:B-12---:R-:W-:Y:S01]  /*1f20*/  SHF.L.U32 R0, R12, 0x1f, RZ ;  /* 0x0000001f0c007819 */ /* 0x006fe200000006ff */
[----:B------:R-:W-:Y:S01]  /*1f30*/  @!P2 SYNCS.ARRIVE.TRANS64.A1T0 RZ, [UR21+0x68], RZ ;  /* 0x000068ffffffa9a7 */ /* 0x000fe20008100015 */
[----:B------:R-:W-:-:S06]  /*1f40*/  UISETP.GT.AND UP0, UPT, UR51, UR50, UPT ;  /* 0x000000323300728c */ /* 0x000fcc000bf04270 */
[----:B---3--:R1:W2:Y:S03]  /*1f50*/  SYNCS.PHASECHK.TRANS64.TRYWAIT P1, [UR4+0x10], R0 ;  /* 0x00001000ff0075a7 */ /* 0x0082a60008021104 */
[----:B------:R-:W-:Y:S05]  /*1f60*/  BRA.U !UP0, `(.L_x_34) ;  /* 0x0000000508087547 */ /* 0x000fea000b800000 */
[----:B------:R-:W-:Y:S01]  /*1f70*/  UIADD3 UR13, UPT, UPT, UR54, UR7, URZ ;  /* 0x00000007360d7290 */ /* 0x000fe2000fffe0ff */
[----:B------:R-:W-:-:S11]  /*1f80*/  UMOV UR5, UR29 ;  /* 0x0000001d00057c82 */ /* 0x000fd60008000000 */
.L_x_42:
[----:B------:R-:W-:Y:S01]  /*1f90*/  ULEA UR33, UR5, UR21, 0x3 ;  /* 0x0000001505217291 */ /* 0x000fe2000f8e18ff */
[----:B--2---:R-:W-:Y:S01]  /*1fa0*/  @!P4 MOV R2, 0x14000 ;  /* 0x000140000002c802 */ /* 0x004fe20000000f00 */
[----:B--23--:R-:W-:Y:S10]  /*1fb0*/  @P1 BRA `(.L_x_35) ;  /* 0x00000000000c1947 */ /* 0x00cff40003800000 */
[----:B------:R-:W-:-:S04]  /*1fc0*/  SHF.L.U32 R3, R12, 0x1f, RZ ;  /* 0x0000001f0c037819 */ /* 0x000fc800000006ff */
[----:B------:R-:W2:Y:S02]  /*1fd0*/  SYNCS.PHASECHK.TRANS64.TRYWAIT P0, [UR33+0x10], R3 ;  /* 0x00001003ff0075a7 */ /* 0x000ea40008001121 */
[----:B--2---:R-:W-:Y:S05]  /*1fe0*/  @!P0 BRA `(.L_x_36) ;  /* 0x0000009800ec8947 */ /* 0x004fea0003800000 */
.L_x_35:
[----:B------:R2:W-:Y:S01]  /*1ff0*/  @!P4 SYNCS.ARRIVE.TRANS64 RZ, [UR33], R2 ;  /* 0x00000002ffffc9a7 */ /* 0x0005e20008000021 */
[----:B------:R-:W-:-:S04]  /*2000*/  ULOP3.LUT UR4, UR40, 0x2, URZ, 0xfc, !UPT ;  /* 0x0000000228047892 */ /* 0x000fc8000f8efcff */
[----:B------:R-:W-:-:S09]  /*2010*/  UISETP.NE.AND UP0, UPT, UR4, 0x2, UPT ;  /* 0x000000020400788c */ /* 0x000fd2000bf05270 */
[----:B------:R-:W-:Y:S05]  /*2020*/  BRA.U UP0, `(.L_x_37) ;  /* 0x0000000100047547 */ /* 0x000fea000b800000 */
[----:B------:R-:W-:Y:S05]  /*2030*/  BPT.TRAP 0x1 ;  /* 0x000000040000795c */ /* 0x000fea0000300000 */
.L_x_37:
[----:B------:R-:W-:Y:S04]  /*2040*/  BSSY.RECONVERGENT B0, `(.L_x_38) ;  /* 0x0000003000007945 */ /* 0x000fe80003800200 */
[----:B------:R-:W-:Y:S05]  /*2050*/  @P3 BRA `(.L_x_39) ;  /* 0x0000000000043947 */ /* 0x000fea0003800000 */
[----:B------:R-:W-:Y:S05]  /*2060*/  BPT.TRAP 0x1 ;  /* 0x000000040000795c */ /* 0x000fea0000300000 */
.L_x_39:
[----:B------:R-:W-:Y:S05]  /*2070*/  BSYNC.RECONVERGENT B0 ;  /* 0x0000000000007941 */ /* 0x000fea0003800200 */
.L_x_38:
        /* <DEDUP_REMOVED lines=8> */
[----:B-1----:R-:W-:-:S04]  /*2100*/  SHF.L.U32 R0, R12, 0x1f, RZ ;  /* 0x0000001f0c007819 */ /* 0x002fc800000006ff */
[----:B------:R1:W3:Y:S01]  /*2110*/  SYNCS.PHASECHK.TRANS64.TRYWAIT P1, [UR4+0x10], R0 ;  /* 0x00001000ff0075a7 */ /* 0x0002e20008021104 */
        /* <DEDUP_REMOVED lines=34> */
.L_x_41:
[----:B------:R-:W-:Y:S05]  /*2340*/  BSYNC.RECONVERGENT B0 ;  /* 0x0000000000007941 */ /* 0x000fea0003800200 */
.L_x_40:
[----:B------:R-:W-:Y:S01]  /*2350*/  UIADD3 UR7, UPT, UPT, UR7, 0x1, URZ ;  /* 0x0000000107077890 */ /* 0x000fe2000fffe0ff */
[----:B------:R-:W-:-:S03]  /*2360*/  UMOV UR5, UR29 ;  /* 0x0000001d00057c82 */ /* 0x000fc60008000000 */
[----:B------:R-:W-:-:S09]  /*2370*/  UISETP.NE.AND UP0, UPT, UR7, UR13, UPT ;  /* 0x0000000d0700728c */ /* 0x000fd2000bf05270 */
[----:B------:R-:W-:Y:S05]  /*2380*/  BRA.U UP0, `(.L_x_42) ;  /* 0xfffffffd00007547 */ /* 0x000fea000b83ffff */
.L_x_34:
[C---:B------:R-:W-:Y:S01]  /*2390*/  LEA R3, R11.reuse, UR21, 0x3 ;  /* 0x000000150b037c11 */ /* 0x040fe2000f8e18ff */
[----:B------:R-:W-:Y:S01]  /*23a0*/  NOP ;  /* 0x0000000000007918 */ /* 0x000fe20000000000 */
[----:B-1----:R-:W-:Y:S02]  /*23b0*/  SHF.L.U32 R0, R10, 0x1f, RZ ;  /* 0x0000001f0a007819 */ /* 0x002fe400000006ff */
[----:B------:R-:W-:Y:S02]  /*23c0*/  LEA R5, R11, UR21, 0x4 ;  /* 0x000000150b057c11 */ /* 0x000fe4000f8e20ff */
[----:B------:R-:W1:Y:S02]  /*23d0*/  SYNCS.PHASECHK.TRANS64.TRYWAIT P0, [R3+URZ+0x70], R0 ;  /* 0x00007000030075a7 */ /* 0x000e6400080011ff */
[----:B-1----:R-:W-:Y:S05]  /*23e0*/  @!P0 BRA `(.L_x_43) ;  /* 0x0000009800048947 */ /* 0x002fea0003800000 */
.L_x_179:
[----:B------:R-:W4:Y:S01]  /*23f0*/  LDS.128 R4, [R5+0x100] ;  /* 0x0001000005047984 */ /* 0x000f220000000c00 */
[----:B------:R-:W-:Y:S01]  /*2400*/  UISETP.GE.AND UP0, UPT, UR45, 0x1, UPT ;  /* 0x000000012d00788c */ /* 0x000fe2000bf06270 */
[----:B------:R-:W-:Y:S01]  /*2410*/  @!PT LDS RZ, [RZ] ;  /* 0x00000000fffff984 */ /* 0x000fe20000000800 */
[----:B------:R-:W-:Y:S01]  /*2420*/  @!PT LDS RZ, [RZ] ;  /* 0x00000000fffff984 */ /* 0x000fe20000000800 */
[----:B------:R-:W-:Y:S01]  /*2430*/  @!PT LDS RZ, [RZ] ;  /* 0x00000000fffff984 */ /* 0x000fe20000000800 */
[----:B------:R-:W-:Y:S01]  /*2440*/  @!PT LDS RZ, [RZ] ;  /* 0x00000000fffff984 */ /* 0x000fe20000000800 */
[----:B------:R1:W-:Y:S06]  /*2450*/  MEMBAR.ALL.CTA ;  /* 0x0000000000007992 */ /* 0x0003ec0000008000 */
[----:B-1----:R-:W1:Y:S01]  /*2460*/  FENCE.VIEW.ASYNC.S ;  /* 0x00000000000073c6 */ /* 0x002e620000000000 */
[----:B----4-:R-:W-:-:S13]  /*2470*/  LOP3.LUT P0, RZ, R6, 0x1, RZ, 0xc0, !PT ;  /* 0x0000000106ff7812 */ /* 0x010fda000780c0ff */
[----:B-1----:R-:W-:Y:S01]  /*2480*/  VOTEU.ANY UP1, P0 ;  /* 0x0000000000ff7886 */ /* 0x002fe20000020100 */
[----:B------:R-:W-:-:S13]  /*2490*/  PLOP3.LUT P0, PT, PT, PT, UP1, 0x80, 0x8 ;  /* 0x000000000008781c */ /* 0x000fda0003f0f018 */
[----:B------:R-:W-:Y:S02]  /*24a0*/  @P0 LOP3.LUT R0, R5, 0xffff, RZ, 0xc0, !PT ;  /* 0x0000ffff05000812 */ /* 0x000fe400078ec0ff */
[----:B--2---:R-:W-:Y:S02]  /*24b0*/  @P0 MOV R2, R4 ;  /* 0x0000000400020202 */ /* 0x004fe40000000f00 */
[----:B------:R-:W-:Y:S01]  /*24c0*/  @P0 R2UR UR5, R0 ;  /* 0x00000000000502ca */ /* 0x000fe200000e0000 */
[----:B------:R-:W-:Y:S01]  /*24d0*/  VIADD R0, R3, 0x80 ;  /* 0x0000008003007836 */ /* 0x000fe20000000000 */
[----:B------:R-:W-:Y:S02]  /*24e0*/  @P0 SHF.R.U32.HI R4, RZ, 0x10, R5 ;  /* 0x00000010ff040819 */ /* 0x000fe40000011605 */
[----:B------:R-:W-:Y:S02]  /*24f0*/  @P0 R2UR UR6, R2 ;  /* 0x00000000020602ca */ /* 0x000fe400000e0000 */
[----:B------:R-:W-:-:S02]  /*2500*/  PRMT R0, RZ, 0x654, R0 ;  /* 0x00000654ff007816 */ /* 0x000fc40000000000 */
[----:B------:R-:W-:Y:S02]  /*2510*/  @P0 R2UR UR4, R4 ;  /* 0x00000000040402ca */ /* 0x000fe400000e0000 */
[----:B------:R1:W-:Y:S03]  /*2520*/  SYNCS.ARRIVE.TRANS64.RED.A1T0 RZ, [R0+URZ], RZ ;  /* 0x000000ff00ff79a7 */ /* 0x0003e600081004ff */
[----:B------:R-:W-:-:S04]  /*2530*/  @UP1 UMOV UR41, UR5 ;  /* 0x0000000500291c82 */ /* 0x000fc80008000000 */
[----:B------:R-:W-:-:S04]  /*2540*/  @UP1 UMOV UR44, UR6 ;  /* 0x00000006002c1c82 */ /* 0x000fc80008000000 */
[----:B------:R-:W-:Y:S01]  /*2550*/  @UP1 UMOV UR36, UR4 ;  /* 0x0000000400241c82 */ /* 0x000fe20008000000 */
[----:B------:R-:W-:Y:S05]  /*2560*/  BRA.U !UP0, `(.L_x_44) ;  /* 0x0000000108d47547 */ /* 0x000fea000b800000 */
[----:B------:R-:W2:Y:S01]  /*2570*/  LDCU.128 UR12, c[0x0][0xb10] ;  /* 0x00016200ff0c77ac */ /* 0x000ea20008000c00 */
[----:B------:R-:W4:Y:S01]  /*2580*/  LDCU UR22, c[0x0][0xb20] ;  /* 0x00016400ff1677ac */ /* 0x000f220008000800 */
[----:B------:R-:W3:Y:S01]  /*2590*/  LDCU UR20, c[0x0][0xb0c] ;  /* 0x00016180ff1477ac */ /* 0x000ee20008000800 */
[----:B------:R-:W1:Y:S01]  /*25a0*/  LDCU.64 UR8, c[0x0][0xb28] ;  /* 0x00016500ff0877ac */ /* 0x000e620008000a00 */
[----:B------:R-:W-:Y:S02]  /*25b0*/  UISETP.NE.AND UP3, UPT, UR45, 0x1, UPT ;  /* 0x000000012d00788c */ /* 0x000fe4000bf65270 */
[----:B--2---:R-:W-:Y:S02]  /*25c0*/  UIMAD.WIDE.U32 UR6, UR48, UR15, URZ ;  /* 0x0000000f300672a5 */ /* 0x004fe4000f8e00ff */
[----:B------:R-:W-:Y:S02]  /*25d0*/  UIMAD.WIDE.U32 UR4, UR49, UR12, URZ ;  /* 0x0000000c310472a5 */ /* 0x000fe4000f8e00ff */
[----:B------:R-:W-:-:S02]  /*25e0*/  UISETP.NE.AND UP0, UPT, UR14, 0x1, UPT ;  /* 0x000000010e00788c */ /* 0x000fc4000bf05270 */
[----:B------:R-:W-:Y:S01]  /*25f0*/  UIMAD.WIDE.U32 UR18, UR41, UR15, URZ ;  /* 0x0000000f291272a5 */ /* 0x000fe2000f8e00ff */
[----:B------:R-:W-:Y:S02]  /*2600*/  UMOV UR6, UR7 ;  /* 0x0000000700067c82 */ /* 0x000fe40008000000 */
[----:B------:R-:W-:Y:S01]  /*2610*/  UMOV UR4, UR5 ;  /* 0x0000000500047c82 */ /* 0x000fe20008000000 */
[----:B----4-:R-:W-:Y:S02]  /*2620*/  USHF.R.U32.HI UR6, URZ, UR22, UR6 ;  /* 0x00000016ff067299 */ /* 0x010fe40008011606 */
[----:B---3--:R-:W-:Y:S02]  /*2630*/  UISETP.NE.AND UP2, UPT, UR20, 0x1, UPT ;  /* 0x000000011400788c */ /* 0x008fe4000bf45270 */
[----:B------:R-:W-:Y:S02]  /*2640*/  USHF.R.U32.HI UR4, URZ, UR13, UR4 ;  /* 0x0000000dff047299 */ /* 0x000fe40008011604 */
[----:B------:R-:W-:-:S02]  /*2650*/  USEL UR5, UR48, UR6, !UP0 ;  /* 0x0000000630057287 */ /* 0x000fc4000c000000 */
[----:B------:R-:W-:Y:S02]  /*2660*/  USEL UR6, UR49, UR4, !UP2 ;  /* 0x0000000431067287 */ /* 0x000fe4000d000000 */
[----:B-1----:R-:W-:Y:S01]  /*2670*/  UIMAD.WIDE.U32 UR10, UR5, UR8, URZ ;  /* 0x00000008050a72a5 */ /* 0x002fe2000f8e00ff */
[----:B------:R-:W-:Y:S01]  /*2680*/  UMOV UR4, UR19 ;  /* 0x0000001300047c82 */ /* 0x000fe20008000000 */
[----:B------:R-:W-:Y:S02]  /*2690*/  UIMAD.WIDE.U32 UR16, UR44, UR12, URZ ;  /* 0x0000000c2c1072a5 */ /* 0x000fe4000f8e00ff */
[----:B------:R-:W-:-:S03]  /*26a0*/  UIMAD.WIDE.U32 UR18, UR6, UR8, URZ ;  /* 0x00000008061272a5 */ /* 0x000fc6000f8e00ff */
[----:B------:R-:W-:Y:S01]  /*26b0*/  UMOV UR10, UR11 ;  /* 0x0000000b000a7c82 */ /* 0x000fe20008000000 */
[----:B------:R-:W-:Y:S02]  /*26c0*/  USHF.R.U32.HI UR4, URZ, UR22, UR4 ;  /* 0x00000016ff047299 */ /* 0x000fe40008011604 */
[----:B------:R-:W-:Y:S01]  /*26d0*/  @UP3 USHF.R.U32.HI UR5, URZ, UR9, UR10 ;  /* 0x00000009ff053299 */ /* 0x000fe2000801160a */
[----:B------:R-:W-:Y:S01]  /*26e0*/  UMOV UR16, UR17 ;  /* 0x0000001100107c82 */ /* 0x000fe20008000000 */
[----:B------:R-:W-:Y:S01]  /*26f0*/  UMOV UR18, UR19 ;  /* 0x0000001300127c82 */ /* 0x000fe20008000000 */
[----:B------:R-:W-:Y:S02]  /*2700*/  USHF.R.U32.HI UR13, URZ, UR13, UR16 ;  /* 0x0000000dff0d7299 */ /* 0x000fe40008011610 */
[----:B------:R-:W-:Y:S02]  /*2710*/  USEL UR4, UR41, UR4, !UP0 ;  /* 0x0000000429047287 */ /* 0x000fe4000c000000 */
[----:B------:R-:W-:-:S02]  /*2720*/  @UP3 USHF.R.U32.HI UR6, URZ, UR9, UR18 ;  /* 0x00000009ff063299 */ /* 0x000fc40008011612 */
[----:B------:R-:W-:Y:S02]  /*2730*/  UIMAD UR7, UR45, UR5, URZ ;  /* 0x000000052d0772a4 */ /* 0x000fe4000f8e02ff */
[----:B------:R-:W-:Y:S02]  /*2740*/  USEL UR5, UR44, UR13, !UP2 ;  /* 0x0000000d2c057287 */ /* 0x000fe4000d000000 */
[----:B------:R-:W-:Y:S02]  /*2750*/  UIMAD UR10, UR45, UR6, URZ ;  /* 0x000000062d0a72a4 */ /* 0x000fe4000f8e02ff */
[----:B------:R-:W-:Y:S02]  /*2760*/  UISETP.GE.AND UP0, UPT, UR4, UR7, UPT ;  /* 0x000000070400728c */ /* 0x000fe4000bf06270 */
[----:B------:R-:W-:Y:S02]  /*2770*/  UIMAD.WIDE.U32 UR12, UR4, UR8, URZ ;  /* 0x00000008040c72a5 */ /* 0x000fe4000f8e00ff */
[----:B------:R-:W-:-:S02]  /*2780*/  UISETP.GE.OR UP0, UPT, UR5, UR10, UP0 ;  /* 0x0000000a0500728c */ /* 0x000fc40008706670 */
        /* <DEDUP_REMOVED lines=19> */
.L_x_44:
[----:B------:R-:W2:Y:S02]  /*28c0*/  LDCU UR4, c[0x0][0xb30] ;  /* 0x00016600ff0477ac */ /* 0x000ea40008000800 */
[----:B--2---:R-:W-:-:S09]  /*28d0*/  UISETP.NE.AND UP0, UPT, UR4, 0x1, UPT ;  /* 0x000000010400788c */ /* 0x004fd2000bf05270 */
[----:B------:R-:W-:Y:S05]  /*28e0*/  BRA.U UP0, `(.L_x_45) ;  /* 0x0000000100447547 */ /* 0x000fea000b800000 */
[----:B------:R-:W2:Y:S01]  /*28f0*/  LDCU.128 UR8, c[0x0][0xb10] ;  /* 0x00016200ff0877ac */ /* 0x000ea20008000c00 */
[----:B------:R-:W4:Y:S01]  /*2900*/  LDCU UR12, c[0x0][0xb0c] ;  /* 0x00016180ff0c77ac */ /* 0x000f220008000800 */
[----:B------:R-:W1:Y:S01]  /*2910*/  LDCU UR13, c[0x0][0xb20] ;  /* 0x00016400ff0d77ac */ /* 0x000e620008000800 */
[----:B--2---:R-:W-:Y:S02]  /*2920*/  UIMAD.WIDE.U32 UR6, UR44, UR8, URZ ;  /* 0x000000082c0672a5 */ /* 0x004fe4000f8e00ff */
[----:B------:R-:W-:Y:S02]  /*2930*/  UIMAD.WIDE.U32 UR4, UR41, UR11, URZ ;  /* 0x0000000b290472a5 */ /* 0x000fe4000f8e00ff */
[----:B----4-:R-:W-:Y:S02]  /*2940*/  UISETP.NE.AND UP2, UPT, UR12, 0x1, UPT ;  /* 0x000000010c00788c */ /* 0x010fe4000bf45270 */
[----:B------:R-:W-:Y:S01]  /*2950*/  UISETP.NE.AND UP0, UPT, UR10, 0x1, UPT ;  /* 0x000000010a00788c */ /* 0x000fe2000bf05270 */
[----:B------:R-:W-:-:S02]  /*2960*/  UMOV UR6, UR7 ;  /* 0x0000000700067c82 */ /* 0x000fc40008000000 */
[----:B------:R-:W-:Y:S01]  /*2970*/  UMOV UR4, UR5 ;  /* 0x0000000500047c82 */ /* 0x000fe20008000000 */
[----:B------:R-:W-:Y:S02]  /*2980*/  USHF.R.U32.HI UR9, URZ, UR9, UR6 ;  /* 0x00000009ff097299 */ /* 0x000fe40008011606 */
[----:B-1----:R-:W-:Y:S02]  /*2990*/  USHF.R.U32.HI UR4, URZ, UR13, UR4 ;  /* 0x0000000dff047299 */ /* 0x002fe40008011604 */
[----:B------:R-:W-:Y:S02]  /*29a0*/  USEL UR5, UR44, UR9, !UP2 ;  /* 0x000000092c057287 */ /* 0x000fe4000d000000 */
[----:B------:R-:W-:-:S04]  /*29b0*/  USEL UR4, UR41, UR4, !UP0 ;  /* 0x0000000429047287 */ /* 0x000fc8000c000000 */
[----:B------:R-:W-:Y:S02]  /*29c0*/  UIADD3 UR6, UPT, UPT, UR5, -UR4, URZ ;  /* 0x8000000405067290 */ /* 0x000fe4000fffe0ff */
[----:B------:R-:W-:Y:S02]  /*29d0*/  UIADD3 UR4, UPT, UPT, -UR5, UR4, URZ ;  /* 0x0000000405047290 */ /* 0x000fe4000fffe1ff */
[----:B------:R-:W-:Y:S02]  /*29e0*/  UIMAD UR41, UR6, UR10, UR41 ;  /* 0x0000000a062972a4 */ /* 0x000fe4000f8e0229 */
[----:B------:R-:W-:-:S12]  /*29f0*/  UIMAD UR44, UR4, UR12, UR44 ;  /* 0x0000000c042c72a4 */ /* 0x000fd8000f8e022c */
.L_x_45:
[----:B------:R-:W-:Y:S01]  /*2a00*/  VIADD R11, R11, 0x1 ;  /* 0x000000010b0b7836 */ /* 0x000fe20000000000 */
[----:B------:R-:W-:Y:S02]  /*2a10*/  R2UR UR5, R60 ;  /* 0x000000003c0572ca */ /* 0x000fe400000e0000 */
[----:B------:R-:W-:Y:S02]  /*2a20*/  R2UR UR4, R59 ;  /* 0x000000003b0472ca */ /* 0x000fe400000e0000 */
[C---:B------:R-:W-:Y:S02]  /*2a30*/  ISETP.NE.AND P0, PT, R11.reuse, 0x2, PT ;  /* 0x000000020b00780c */ /* 0x040fe40003f05270 */
[----:B------:R-:W-:Y:S02]  /*2a40*/  PLOP3.LUT P2, PT, PT, PT, PT, 0x80, 0x8 ;  /* 0x000000000008781c */ /* 0x000fe40003f4f070 */
[----:B------:R-:W-:Y:S02]  /*2a50*/  SEL R3, RZ, 0x1, P0 ;  /* 0x00000001ff037807 */ /* 0x000fe40000000000 */
[----:B------:R-:W-:-:S02]  /*2a60*/  SEL R11, R11, RZ, P0 ;  /* 0x000000ff0b0b7207 */ /* 0x000fc40000000000 */
[----:B------:R-:W-:Y:S01]  /*2a70*/  LOP3.LUT R10, R10, R3, RZ, 0x3c, !PT ;  /* 0x000000030a0a7212 */ /* 0x000fe200078e3cff */
[----:B------:R-:W-:Y:S02]  /*2a80*/  UIADD3 UR16, UPT, UPT, UR44, UR5, URZ ;  /* 0x000000052c107290 */ /* 0x000fe4000fffe0ff */
[----:B------:R-:W-:Y:S01]  /*2a90*/  UIADD3 UR20, UPT, UPT, UR41, UR4, URZ ;  /* 0x0000000429147290 */ /* 0x000fe2000fffe0ff */
[----:B------:R-:W-:Y:S11]  /*2aa0*/  BRA.U UP1, `(.L_x_46) ;  /* 0xffffffed01a07547 */ /* 0x000ff6000b83ffff */
[----:B------:R-:W-:Y:S01]  /*2ab0*/  UIADD3 UR21, UPT, UPT, UR21, 0x10, URZ ;  /* 0x0000001015157890 */ /* 0x000fe2000fffe0ff */
[----:B------:R-:W-:-:S03]  /*2ac0*/  SHF.L.U32 R3, R12, 0x1f, RZ ;  /* 0x0000001f0c037819 */ /* 0x000fc600000006ff */
[----:B------:R-:W-:-:S09]  /*2ad0*/  ULEA UR4, UR29, UR21, 0x3 ;  /* 0x000000151d047291 */ /* 0x000fd2000f8e18ff */
[----:B------:R-:W2:Y:S02]  /*2ae0*/  SYNCS.PHASECHK.TRANS64.TRYWAIT P0, [UR4], R3 ;  /* 0x00000003ff0075a7 */ /* 0x000ea40008001104 */
[----:B--2---:R-:W-:Y:S05]  /*2af0*/  @!P0 BRA `(.L_x_47) ;  /* 0x0000009000548947 */ /* 0x004fea0003800000 */
.L_x_181:
[----:B------:R-:W-:-:S04]  /*2b00*/  UIADD3 UR4, UPT, UPT, UR29, 0x1, URZ ;  /* 0x000000011d047890 */ /* 0x000fc8000fffe0ff */
[----:B------:R-:W-:-:S04]  /*2b10*/  UISETP.NE.AND UP0, UPT, UR4, 0x2, UPT ;  /* 0x000000020400788c */ /* 0x000fc8000bf05270 */
[----:B------:R-:W-:Y:S02]  /*2b20*/  USEL UR5, URZ, 0x1, UP0 ;  /* 0x00000001ff057887 */ /* 0x000fe40008000000 */
[----:B------:R-:W-:-:S04]  /*2b30*/  USEL UR4, UR4, URZ, UP0 ;  /* 0x000000ff04047287 */ /* 0x000fc80008000000 */
[----:B------:R-:W-:Y:S01]  /*2b40*/  ULEA UR4, UR4, UR21, 0x3 ;  /* 0x0000001504047291 */ /* 0x000fe2000f8e18ff */
[----:B-1----:R-:W-:-:S04]  /*2b50*/  LOP3.LUT R3, R12, UR5, RZ, 0x3c, !PT ;  /* 0x000000050c037c12 */ /* 0x002fc8000f8e3cff */
[----:B------:R-:W-:Y:S01]  /*2b60*/  SHF.L.U32 R3, R3, 0x1f, RZ ;  /* 0x0000001f03037819 */ /* 0x000fe200000006ff */
[----:B------:R-:W-:-:S07]  /*2b70*/  IMAD.U32 R0, RZ, RZ, UR4 ;  /* 0x00000004ff007e24 */ /* 0x000fce000f8e00ff */
.L_x_48:
[----:B-1----:R1:W2:Y:S02]  /*2b80*/  SYNCS.PHASECHK.TRANS64.TRYWAIT P0, [R0+URZ], R3 ;  /* 0x00000003000075a7 */ /* 0x0022a400080011ff */
[----:B--2---:R-:W-:Y:S05]  /*2b90*/  @!P0 NANOSLEEP.SYNCS 0x989680 ;  /* 0x009896800000895d */ /* 0x004fea0003900000 */
[----:B------:R-:W2:Y:S02]  /*2ba0*/  @!P0 SYNCS.PHASECHK.TRANS64 P0, [R0+URZ], R3 ;  /* 0x00000003000085a7 */ /* 0x000ea400080010ff */
[----:B--2---:R-:W-:Y:S05]  /*2bb0*/  @P0 EXIT ;  /* 0x000000000000094d */ /* 0x004fea0003800000 */
[----:B------:R-:W-:Y:S05]  /*2bc0*/  BRA `(.L_x_48) ;  /* 0xfffffffc00ec7947 */ /* 0x000fea000383ffff */
.L_x_22:
[----:B------:R-:W-:-:S04]  /*2bd0*/  UISETP.NE.AND UP0, UPT, UR52, URZ, UPT ;  /* 0x000000ff3400728c */ /* 0x000fc8000bf05270 */
[----:B------:R-:W-:-:S09]  /*2be0*/  UISETP.NE.OR UP0, UPT, UR17, 0x1, UP0 ;  /* 0x000000011100788c */ /* 0x000fd20008705670 */
[----:B------:R-:W-:Y:S05]  /*2bf0*/  BRA.U UP0, `(.L_x_49) ;  /* 0x0000000500487547 */ /* 0x000fea000b800000 */
[----:B------:R-:W-:Y:S01]  /*2c00*/  ISETP.GE.U32.AND P2, PT, R0, 0x4, PT ;  /* 0x000000040000780c */ /* 0x000fe20003f46070 */
[----:B------:R-:W-:Y:S01]  /*2c10*/  IMAD.MOV.U32 R12, RZ, RZ, 0x1 ;  /* 0x00000001ff0c7424 */ /* 0x000fe200078e00ff */
[----:B------:R-:W-:Y:S02]  /*2c20*/  CS2R R10, SRZ ;  /* 0x00000000000a7805 */ /* 0x000fe4000001ff00 */
[----:B------:R-:W-:Y:S01]  /*2c30*/  CS2R R8, SRZ ;  /* 0x0000000000087805 */ /* 0x000fe2000001ff00 */
[----:B------:R-:W-:Y:S01]  /*2c40*/  UMOV UR6, 0x400 ;  /* 0x0000040000067882 */ /* 0x000fe20000000000 */
[----:B------:R-:W-:Y:S01]  /*2c50*/  UMOV UR5, URZ ;  /* 0x000000ff00057c82 */ /* 0x000fe20008000000 */
[----:B------:R-:W-:-:S12]  /*2c60*/  ULEA UR6, UR52, UR6, 0x18 ;  /* 0x0000000634067291 */ /* 0x000fd8000f8ec0ff */
.L_x_53:
[----:B------:R-:W-:Y:S02]  /*2c70*/  LEA R2, R8, UR6, 0x3 ;  /* 0x0000000608027c11 */ /* 0x000fe4000f8e18ff */
[----:B------:R-:W-:-:S03]  /*2c80*/  SHF.L.U32 R5, R9, 0x1f, RZ ;  /* 0x0000001f09057819 */ /* 0x000fc600000006ff */
[----:B------:R-:W-:Y:S01]  /*2c90*/  VIADD R4, R2, 0xe0 ;  /* 0x000000e002047836 */ /* 0x000fe20000000000 */
[----:B------:R-:W2:Y:S02]  /*2ca0*/  SYNCS.PHASECHK.TRANS64.TRYWAIT P0, [R2+URZ+0xd0], R5 ;  /* 0x0000d005020075a7 */ /* 0x000ea400080011ff */
[----:B--2---:R-:W-:Y:S05]  /*2cb0*/  @!P0 BRA `(.L_x_50) ;  /* 0x0000008c00fc8947 */ /* 0x004fea0003800000 */
.L_x_182:
[----:B------:R-:W-:Y:S01]  /*2cc0*/  ULEA UR4, UR5, UR6, 0x3 ;  /* 0x0000000605047291 */ /* 0x000fe2000f8e18ff */
[----:B------:R-:W-:Y:S02]  /*2cd0*/  PRMT R4, RZ, 0x654, R4 ;  /* 0x00000654ff047816 */ /* 0x000fe40000000004 */
[----:B--2---:R-:W-:Y:S01]  /*2ce0*/  SHF.L.U32 R5, R12, 0x1f, RZ ;  /* 0x0000001f0c057819 */ /* 0x004fe200000006ff */
[----:B------:R-:W-:Y:S01]  /*2cf0*/  UIADD3 UR7, UPT, UPT, UR4, 0x70, URZ ;  /* 0x0000007004077890 */ /* 0x000fe2000fffe0ff */
[----:B------:R2:W-:Y:S05]  /*2d00*/  SYNCS.ARRIVE.TRANS64.RED.A1T0 RZ, [R4+URZ], RZ ;  /* 0x000000ff04ff79a7 */ /* 0x0005ea00081004ff */
[----:B------:R-:W-:Y:S01]  /*2d10*/  IMAD.U32 R7, RZ, RZ, UR7 ;  /* 0x00000007ff077e24 */ /* 0x000fe2000f8e00ff */
[----:B------:R-:W3:Y:S04]  /*2d20*/  SYNCS.PHASECHK.TRANS64.TRYWAIT P0, [UR4+0x80], R5 ;  /* 0x00008005ff0075a7 */ /* 0x000ee80008001104 */
[----:B------:R-:W-:Y:S01]  /*2d30*/  PRMT R6, R0, 0x654, R7 ;  /* 0x0000065400067816 */ /* 0x000fe20000000007 */
[----:B--2---:R-:W-:Y:S01]  /*2d40*/  @!P2 IMAD.MOV.U32 R4, RZ, RZ, 0x10 ;  /* 0x00000010ff04a424 */ /* 0x004fe200078e00ff */
[----:B---3--:R-:W-:Y:S06]  /*2d50*/  @!P0 BRA `(.L_x_51) ;  /* 0x0000008c00e88947 */ /* 0x008fec0003800000 */
.L_x_184:
[----:B------:R-:W-:Y:S01]  /*2d60*/  ULEA UR8, UR5, UR6, 0x4 ;  /* 0x0000000605087291 */ /* 0x000fe2000f8e20ff */
[----:B------:R-:W-:Y:S01]  /*2d70*/  SEL R3, R6, R3, !P2 ;  /* 0x0000000306037207 */ /* 0x000fe20005000000 */
[----:B------:R-:W-:Y:S01]  /*2d80*/  UIADD3 UR9, UPT, UPT, UR4, 0x70, URZ ;  /* 0x0000007004097890 */ /* 0x000fe2000fffe0ff */
[----:B--2---:R-:W-:Y:S01]  /*2d90*/  LEA R2, R11, UR6, 0x3 ;  /* 0x000000060b027c11 */ /* 0x004fe2000f8e18ff */
[----:B------:R-:W-:Y:S01]  /*2da0*/  UIADD3 UR8, UPT, UPT, UR8, 0x100, URZ ;  /* 0x0000010008087890 */ /* 0x000fe2000fffe0ff */
[----:B------:R-:W-:Y:S01]  /*2db0*/  SHF.L.U32 R5, R10, 0x1f, RZ ;  /* 0x0000001f0a057819 */ /* 0x000fe200000006ff */
[----:B------:R2:W-:Y:S01]  /*2dc0*/  @!P2 SYNCS.ARRIVE.TRANS64.RED RZ, [R3+URZ], R4 ;  /* 0x0000000403ffa9a7 */ /* 0x0005e200080004ff */
[----:B------:R-:W-:Y:S01]  /*2dd0*/  UIADD3 UR4, UPT, UPT, UR5, 0x1, URZ ;  /* 0x0000000105047890 */ /* 0x000fe2000fffe0ff */
[----:B------:R-:W-:-:S03]  /*2de0*/  VIADD R8, R8, 0x1 ;  /* 0x0000000108087836 */ /* 0x000fc60000000000 */
[----:B------:R-:W-:Y:S02]  /*2df0*/  UISETP.NE.AND UP0, UPT, UR4, 0x2, UPT ;  /* 0x000000020400788c */ /* 0x000fe4000bf05270 */
[----:B------:R-:W-:Y:S06]  /*2e00*/  UGETNEXTWORKID.BROADCAST [UR8], [UR9] ;  /* 0x00000000080073ca */ /* 0x000fec0008000100 */
[----:B------:R-:W-:Y:S01]  /*2e10*/  USEL UR7, URZ, 0x1, UP0 ;  /* 0x00000001ff077887 */ /* 0x000fe20008000000 */
[----:B------:R-:W-:Y:S01]  /*2e20*/  ISETP.NE.AND P0, PT, R8, 0x2, PT ;  /* 0x000000020800780c */ /* 0x000fe20003f05270 */
[----:B------:R-:W-:Y:S01]  /*2e30*/  USEL UR5, UR4, URZ, UP0 ;  /* 0x000000ff04057287 */ /* 0x000fe20008000000 */
[----:B------:R-:W3:Y:S03]  /*2e40*/  SYNCS.PHASECHK.TRANS64.TRYWAIT P1, [R2+URZ+0x70], R5 ;  /* 0x00007005020075a7 */ /* 0x000ee600080211ff */
[----:B------:R-:W-:Y:S01]  /*2e50*/  LOP3.LUT R12, R12, UR7, RZ, 0x3c, !PT ;  /* 0x000000070c0c7c12 */ /* 0x000fe2000f8e3cff */
[----:B--23--:R-:W-:Y:S07]  /*2e60*/  @!P1 BRA `(.L_x_52) ;  /* 0x0000008c00bc9947 */ /* 0x00cfee0003800000 */
.L_x_185:
[C---:B------:R-:W-:Y:S01]  /*2e70*/  LEA R4, R11.reuse, UR6, 0x4 ;  /* 0x000000060b047c11 */ /* 0x040fe2000f8e20ff */
[----:B--2---:R-:W-:Y:S01]  /*2e80*/  VIADD R2, R2, 0x80 ;  /* 0x0000008002027836 */ /* 0x004fe20000000000 */
[----:B------:R-:W-:Y:S01]  /*2e90*/  SEL R8, R8, RZ, P0 ;  /* 0x000000ff08087207 */ /* 0x000fe20000000000 */
[----:B------:R-:W-:-:S03]  /*2ea0*/  VIADD R11, R11, 0x1 ;  /* 0x000000010b0b7836 */ /* 0x000fc60000000000 */
[----:B------:R-:W2:Y:S01]  /*2eb0*/  LDS.128 R4, [R4+0x100] ;  /* 0x0001000004047984 */ /* 0x000ea20000000c00 */
[----:B------:R-:W-:Y:S02]  /*2ec0*/  PRMT R2, RZ, 0x654, R2 ;  /* 0x00000654ff027816 */ /* 0x000fe40000000002 */
[C---:B------:R-:W-:Y:S01]  /*2ed0*/  ISETP.NE.AND P1, PT, R11.reuse, 0x2, PT ;  /* 0x000000020b00780c */ /* 0x040fe20003f25270 */
[----:B------:R-:W-:Y:S01]  /*2ee0*/  @!PT LDS RZ, [RZ] ;  /* 0x00000000fffff984 */ /* 0x000fe20000000800 */
[----:B------:R-:W-:Y:S01]  /*2ef0*/  @!PT LDS RZ, [RZ] ;  /* 0x00000000fffff984 */ /* 0x000fe20000000800 */
[----:B------:R-:W-:Y:S01]  /*2f00*/  @!PT LDS RZ, [RZ] ;  /* 0x00000000fffff984 */ /* 0x000fe20000000800 */
[----:B------:R-:W-:Y:S01]  /*2f10*/  @!PT LDS RZ, [RZ] ;  /* 0x00000000fffff984 */ /* 0x000fe20000000800 */
[----:B------:R3:W-:Y:S06]  /*2f20*/  MEMBAR.ALL.CTA ;  /* 0x0000000000007992 */ /* 0x0007ec0000008000 */
[----:B---3--:R-:W3:Y:S01]  /*2f30*/  FENCE.VIEW.ASYNC.S ;  /* 0x00000000000073c6 */ /* 0x008ee20000000000 */
[----:B------:R-:W-:Y:S01]  /*2f40*/  SEL R11, R11, RZ, P1 ;  /* 0x000000ff0b0b7207 */ /* 0x000fe20000800000 */
[----:B---3--:R3:W-:Y:S01]  /*2f50*/  SYNCS.ARRIVE.TRANS64.RED.A1T0 RZ, [R2+URZ], RZ ;  /* 0x000000ff02ff79a7 */ /* 0x0087e200081004ff */
[----:B--2---:R-:W-:-:S02]  /*2f60*/  LOP3.LUT P3, RZ, R6, 0x1, RZ, 0xc0, !PT ;  /* 0x0000000106ff7812 */ /* 0x004fc4000786c0ff */
[----:B------:R-:W-:-:S04]  /*2f70*/  SEL R5, RZ, 0x1, P1 ;  /* 0x00000001ff057807 */ /* 0x000fc80000800000 */
[----:B------:R-:W-:Y:S02]  /*2f80*/  LOP3.LUT R10, R10, R5, RZ, 0x3c, !PT ;  /* 0x000000050a0a7212 */ /* 0x000fe400078e3cff */
[----:B---3--:R-:W-:-:S04]  /*2f90*/  SEL R2, RZ, 0x1, P0 ;  /* 0x00000001ff027807 */ /* 0x008fc80000000000 */
[----:B------:R-:W-:Y:S01]  /*2fa0*/  LOP3.LUT R9, R9, R2, RZ, 0x3c, !PT ;  /* 0x0000000209097212 */ /* 0x000fe200078e3cff */
[----:B------:R-:W-:Y:S06]  /*2fb0*/  @P3 BRA `(.L_x_53) ;  /* 0xfffffffc002c3947 */ /* 0x000fec000383ffff */
[----:B------:R-:W-:Y:S01]  /*2fc0*/  ULEA UR4, UR5, UR6, 0x3 ;  /* 0x0000000605047291 */ /* 0x000fe2000f8e18ff */
[----:B------:R-:W-:-:S08]  /*2fd0*/  SHF.L.U32 R3, R12, 0x1f, RZ ;  /* 0x0000001f0c037819 */ /* 0x000fd000000006ff */
[----:B------:R-:W2:Y:S02]  /*2fe0*/  SYNCS.PHASECHK.TRANS64 P0, [UR4+0x80], R3 ;  /* 0x00008003ff0075a7 */ /* 0x000ea40008001004 */
[----:B--2---:R-:W-:Y:S05]  /*2ff0*/  @P0 BRA `(.L_x_54) ;  /* 0x0000000000080947 */ /* 0x004fea0003800000 */
[----:B------:R-:W2:Y:S02]  /*3000*/  SYNCS.PHASECHK.TRANS64.TRYWAIT P0, [UR4+0x80], R3 ;  /* 0x00008003ff0075a7 */ /* 0x000ea40008001104 */
[----:B--2---:R-:W-:Y:S05]  /*3010*/  @!P0 BRA `(.L_x_55) ;  /* 0x0000008c00648947 */ /* 0x004fea0003800000 */
.L_x_54:
[----:B------:R-:W-:-:S04]  /*3020*/  UIADD3 UR7, UPT, UPT, UR5, 0x1, URZ ;  /* 0x0000000105077890 */ /* 0x000fc8000fffe0ff */
[----:B------:R-:W-:-:S04]  /*3030*/  UISETP.NE.AND UP0, UPT, UR7, 0x2, UPT ;  /* 0x000000020700788c */ /* 0x000fc8000bf05270 */
[----:B------:R-:W-:Y:S02]  /*3040*/  USEL UR8, URZ, 0x1, UP0 ;  /* 0x00000001ff087887 */ /* 0x000fe40008000000 */
[----:B------:R-:W-:-:S04]  /*3050*/  USEL UR7, UR7, URZ, UP0 ;  /* 0x000000ff07077287 */ /* 0x000fc80008000000 */
[----:B------:R-:W-:Y:S01]  /*3060*/  ULEA UR7, UR7, UR6, 0x3 ;  /* 0x0000000607077291 */ /* 0x000fe2000f8e18ff */
[----:B--2---:R-:W-:-:S04]  /*3070*/  LOP3.LUT R3, R12, UR8, RZ, 0x3c, !PT ;  /* 0x000000080c037c12 */ /* 0x004fc8000f8e3cff */
[----:B------:R-:W-:-:S04]  /*3080*/  SHF.L.U32 R0, R3, 0x1f, RZ ;  /* 0x0000001f03007819 */ /* 0x000fc800000006ff */
[----:B------:R-:W2:Y:S02]  /*3090*/  SYNCS.PHASECHK.TRANS64 P0, [UR7+0x80], R0 ;  /* 0x00008000ff0075a7 */ /* 0x000ea40008001007 */
[----:B-12---:R-:W-:Y:S05]  /*30a0*/  @P0 EXIT ;  /* 0x000000000000094d */ /* 0x006fea0003800000 */
[----:B------:R-:W-:Y:S02]  /*30b0*/  SHF.L.U32 R3, R3, 0x1f, RZ ;  /* 0x0000001f03037819 */ /* 0x000fe400000006ff */
[----:B------:R-:W-:-:S07]  /*30c0*/  MOV R0, UR7 ;  /* 0x0000000700007c02 */ /* 0x000fce0008000f00 */
.L_x_56:
[----:B-1----:R1:W2:Y:S02]  /*30d0*/  SYNCS.PHASECHK.TRANS64.TRYWAIT P0, [R0+URZ+0x80], R3 ;  /* 0x00008003000075a7 */ /* 0x0022a400080011ff */
[----:B--2---:R-:W-:Y:S05]  /*30e0*/  @!P0 NANOSLEEP.SYNCS 0x989680 ;  /* 0x009896800000895d */ /* 0x004fea0003900000 */
[----:B------:R-:W2:Y:S02]  /*30f0*/  @!P0 SYNCS.PHASECHK.TRANS64 P0, [R0+URZ+0x80], R3 ;  /* 0x00008003000085a7 */ /* 0x000ea400080010ff */
[----:B--2---:R-:W-:Y:S05]  /*3100*/  @P0 EXIT ;  /* 0x000000000000094d */ /* 0x004fea0003800000 */
[----:B------:R-:W-:Y:S05]  /*3110*/  BRA `(.L_x_56) ;  /* 0xfffffffc00ec7947 */ /* 0x000fea000383ffff */
.L_x_49:
[----:B------:R-:W-:Y:S05]  /*3120*/  BRA.U UP4, `(.L_x_57) ;  /* 0x0000001104447547 */ /* 0x000fea000b800000 */
[----:B------:R-:W-:Y:S01]  /*3130*/  UMOV UR4, 0x40 ;  /* 0x0000004000047882 */ /* 0x000fe20000000000 */
[----:B------:R-:W-:Y:S01]  /*3140*/  NOP ;  /* 0x0000000000007918 */ /* 0x000fe20000000000 */
[----:B------:R-:W-:Y:S01]  /*3150*/  ULEA UR5, UR52, UR4, 0x18 ;  /* 0x0000000434057291 */ /* 0x000fe2000f8ec0ff */
[----:B------:R-:W-:Y:S02]  /*3160*/  UMOV UR6, 0x400 ;  /* 0x0000040000067882 */ /* 0x000fe40000000000 */
[----:B------:R-:W-:-:S06]  /*3170*/  ULEA UR6, UR52, UR6, 0x18 ;  /* 0x0000000634067291 */ /* 0x000fcc000f8ec0ff */
[----:B------:R-:W2:Y:S02]  /*3180*/  LDS.U8 R0, [UR5+0x1c] ;  /* 0x00001c05ff007984 */ /* 0x000ea40008000000 */
[----:B--2---:R-:W-:-:S13]  /*3190*/  ISETP.NE.AND P0, PT, R0, RZ, PT ;  /* 0x000000ff0000720c */ /* 0x004fda0003f05270 */
[----:B------:R-:W-:Y:S05]  /*31a0*/  @P0 BRA `(.L_x_58) ;  /* 0x0000000000580947 */ /* 0x000fea0003800000 */
[----:B------:R-:W-:-:S13]  /*31b0*/  ELECT P0, URZ, PT ;  /* 0x0000000000ff782f */ /* 0x000fda0003800000 */
[----:B------:R-:W-:Y:S05]  /*31c0*/  @!P0 BRA `(.L_x_59) ;  /* 0x0000000000608947 */ /* 0x000fea0003800000 */
[----:B------:R-:W-:Y:S01]  /*31d0*/  UMOV UR4, 0x10 ;  /* 0x0000001000047882 */ /* 0x000fe20000000000 */
[----:B------:R-:W-:Y:S01]  /*31e0*/  HFMA2 R0, -RZ, RZ, 0, 5.9604644775390625e-08 ;  /* 0x00000001ff007431 */ /* 0x000fe200000001ff */
[----:B------:R-:W-:-:S03]  /*31f0*/  MOV R3, 0xffff ;  /* 0x0000ffff00037802 */ /* 0x000fc60000000f00 */
[----:B------:R-:W-:Y:S04]  /*3200*/  DEPBAR.LE SB2, 0x36 ;  /* 0x0000ad800000791a */ /* 0x000fe80000000000 */
[----:B------:R-:W2:Y:S02]  /*3210*/  UTCATOMSWS.FIND_AND_SET.ALIGN UP0, UR4, UR4 ;  /* 0x00000004000475e3 */ /* 0x000ea40008000800 */
[----:B--2---:R-:W-:Y:S01]  /*3220*/  MOV R4, UR4 ;  /* 0x0000000400047c02 */ /* 0x004fe20008000f00 */
[----:B------:R-:W-:Y:S06]  /*3230*/  BRA.U UP0, `(.L_x_60) ;  /* 0x0000000100187547 */ /* 0x000fec000b800000 */
.L_x_61:
[----:B------:R-:W-:Y:S05]  /*3240*/  NANOSLEEP 0x64 ;  /* 0x000000640000795d */ /* 0x000fea0003800000 */
[----:B------:R-:W-:-:S05]  /*3250*/  UMOV UR4, 0x10 ;  /* 0x0000001000047882 */ /* 0x000fca0000000000 */
[----:B------:R-:W-:Y:S04]  /*3260*/  DEPBAR.LE SB2, 0x36 ;  /* 0x0000ad800000791a */ /* 0x000fe80000000000 */
[----:B------:R-:W2:Y:S02]  /*3270*/  UTCATOMSWS.FIND_AND_SET.ALIGN UP0, UR4, UR4 ;  /* 0x00000004000475e3 */ /* 0x000ea40008000800 */
[----:B--2---:R-:W-:Y:S01]  /*3280*/  MOV R4, UR4 ;  /* 0x0000000400047c02 */ /* 0x004fe20008000f00 */
[----:B------:R-:W-:Y:S05]  /*3290*/  BRA.U !UP0, `(.L_x_61) ;  /* 0xfffffffd08e87547 */ /* 0x000fea000b83ffff */
.L_x_60:
[-C--:B------:R-:W-:Y:S02]  /*32a0*/  SHF.L.U32 R3, R3, R4.reuse, RZ ;  /* 0x0000000403037219 */ /* 0x080fe400000006ff */
[----:B------:R-:W-:Y:S01]  /*32b0*/  SHF.L.U32 R0, R0, R4, RZ ;  /* 0x0000000400007219 */ /* 0x000fe200000006ff */
[----:B------:R-:W-:Y:S02]  /*32c0*/  IMAD.SHL.U32 R4, R4, 0x20, RZ ;  /* 0x0000002004047824 */ /* 0x000fe400078e00ff */
[----:B------:R2:W-:Y:S04]  /*32d0*/  ATOMS.OR RZ, [UR5+0x14], R3 ;  /* 0x00001403ffff798c */ /* 0x0005e8000b000005 */
[----:B------:R2:W-:Y:S04]  /*32e0*/  ATOMS.OR RZ, [UR5+0x18], R0 ;  /* 0x00001800ffff798c */ /* 0x0005e8000b000005 */
[----:B------:R2:W-:Y:S01]  /*32f0*/  STS [UR6+0x120], R4 ;  /* 0x00012004ff007988 */ /* 0x0005e20008000806 */
[----:B------:R-:W-:Y:S05]  /*3300*/  BRA `(.L_x_59) ;  /* 0x0000000000107947 */ /* 0x000fea0003800000 */
.L_x_58:
[----:B------:R-:W-:Y:S02]  /*3310*/  MOV R0, 0xffffffff ;  /* 0xffffffff00007802 */ /* 0x000fe40000000f00 */
[----:B------:R-:W-:-:S03]  /*3320*/  MOV R4, 0x3350 ;  /* 0x0000335000047802 */ /* 0x000fc60000000f00 */
[----:B------:R2:W-:Y:S04]  /*3330*/  STS [UR6+0x120], R0 ;  /* 0x00012000ff007988 */ /* 0x0005e80008000806 */
[----:B-12--5:R-:W-:Y:S05]  /*3340*/  CALL.REL.NOINC `($__internal_1_$__cuda_sm10x_tcgen05_guardrail_trap_phase_invalid_during_alloc) ;  /* 0x0000009400607944 */ /* 0x026fea0003c00000 */
.L_x_59:
[----:B------:R-:W-:Y:S05]  /*3350*/  WARPSYNC.ALL ;  /* 0x0000000000007948 */ /* 0x000fea0003800000 */
[----:B------:R-:W3:Y:S01]  /*3360*/  S2UR UR4, SR_CgaCtaId ;  /* 0x00000000000479c3 */ /* 0x000ee20000008800 */
[----:B------:R-:W-:Y:S01]  /*3370*/  UMOV UR41, 0x400 ;  /* 0x0000040000297882 */ /* 0x000fe20000000000 */
[----:B------:R-:W-:-:S06]  /*3380*/  NOP ;  /* 0x0000000000007918 */ /* 0x000fcc0000000000 */
[----:B------:R-:W-:Y:S06]  /*3390*/  BAR.ARV 0x6, 0xa0 ;  /* 0x0182800000007b1d */ /* 0x000fec0000002000 */
[----:B------:R-:W4:Y:S01]  /*33a0*/  LDCU UR6, c[0x0][0x38c] ;  /* 0x00007180ff0677ac */ /* 0x000f220008000800 */
[----:B------:R-:W-:Y:S01]  /*33b0*/  LOP3.LUT R2, R2, 0xffff, RZ, 0xc0, !PT ;  /* 0x0000ffff02027812 */ /* 0x000fe200078ec0ff */
[----:B------:R-:W-:Y:S01]  /*33c0*/  IMAD.MOV.U32 R11, RZ, RZ, 0x1 ;  /* 0x00000001ff0b7424 */ /* 0x000fe200078e00ff */
[----:B------:R-:W-:Y:S01]  /*33d0*/  CS2R R8, SRZ ;  /* 0x0000000000087805 */ /* 0x000fe2000001ff00 */
[----:B------:R-:W1:Y:S01]  /*33e0*/  LDCU UR7, c[0x0][0x38c] ;  /* 0x00007180ff0777ac */ /* 0x000e620008000800 */
[----:B------:R-:W-:Y:S01]  /*33f0*/  R2UR UR42, R2 ;  /* 0x00000000022a72ca */ /* 0x000fe200000e0000 */
[----:B------:R-:W-:Y:S01]  /*3400*/  IMAD.MOV.U32 R10, RZ, RZ, RZ ;  /* 0x000000ffff0a7224 */ /* 0x000fe200078e00ff */
[----:B------:R-:W-:Y:S01]  /*3410*/  UMOV UR45, URZ ;  /* 0x000000ff002d7c82 */ /* 0x000fe20008000000 */
[----:B------:R-:W-:Y:S01]  /*3420*/  UMOV UR39, URZ ;  /* 0x000000ff00277c82 */ /* 0x000fe20008000000 */
[----:B---3--:R-:W-:Y:S01]  /*3430*/  ULEA UR41, UR4, UR41, 0x18 ;  /* 0x0000002904297291 */ /* 0x008fe2000f8ec0ff */
[----:B------:R-:W-:Y:S01]  /*3440*/  UMOV UR62, 0x0 ;  /* 0x00000000003e7882 */ /* 0x000fe20000000000 */
[----:B------:R-:W-:-:S02]  /*3450*/  UMOV UR63, 0x4400910 ;  /* 0x04400910003f7882 */ /* 0x000fc40000000000 */
[----:B------:R-:W-:Y:S02]  /*3460*/  UIADD3 UR5, UPT, UPT, UR41, 0x8800, URZ ;  /* 0x0000880029057890 */ /* 0x000fe4000fffe0ff */
[----:B------:R-:W-:Y:S02]  /*3470*/  UIADD3 UR4, UPT, UPT, UR41, 0x10800, URZ ;  /* 0x0001080029047890 */ /* 0x000fe4000fffe0ff */
[----:B----4-:R-:W-:Y:S01]  /*3480*/  UIADD3 UR6, UPT, UPT, UR6, 0x3f, URZ ;  /* 0x0000003f06067890 */ /* 0x010fe2000fffe0ff */
[----:B--2---:R-:W2:Y:S01]  /*3490*/  LDS R0, [UR41+0x120] ;  /* 0x00012029ff007984 */ /* 0x004ea20008000800 */
[----:B------:R-:W-:Y:S02]  /*34a0*/  USHF.R.U32.HI UR5, URZ, 0x4, UR5 ;  /* 0x00000004ff057899 */ /* 0x000fe40008011605 */
[----:B------:R-:W-:Y:S02]  /*34b0*/  USHF.R.S32.HI UR47, URZ, 0x1f, UR6 ;  /* 0x0000001fff2f7899 */ /* 0x000fe40008011406 */
[----:B------:R-:W-:-:S02]  /*34c0*/  USHF.R.U32.HI UR4, URZ, 0x4, UR4 ;  /* 0x00000004ff047899 */ /* 0x000fc40008011604 */
[----:B------:R-:W-:Y:S02]  /*34d0*/  ULEA.HI UR47, UR47, UR6, URZ, 0x6 ;  /* 0x000000062f2f7291 */ /* 0x000fe4000f8f30ff */
[----:B------:R-:W-:Y:S02]  /*34e0*/  ULOP3.LUT UR5, UR5, 0x3fff, URZ, 0xc0, !UPT ;  /* 0x00003fff05057892 */ /* 0x000fe4000f8ec0ff */
[----:B------:R-:W-:Y:S02]  /*34f0*/  USHF.R.S32.HI UR47, URZ, 0x6, UR47 ;  /* 0x00000006ff2f7899 */ /* 0x000fe4000801142f */
[----:B------:R-:W-:Y:S02]  /*3500*/  ULOP3.LUT UR4, UR4, 0x3fff, URZ, 0xc0, !UPT ;  /* 0x00003fff04047892 */ /* 0x000fe4000f8ec0ff */
[----:B------:R-:W-:Y:S01]  /*3510*/  UISETP.LT.AND UP0, UPT, UR47, 0x1, UPT ;  /* 0x000000012f00788c */ /* 0x000fe2000bf01270 */
[----:B------:R-:W-:Y:S01]  /*3520*/  UMOV UR60, 0x0 ;  /* 0x00000000003c7882 */ /* 0x000fe20000000000 */
[----:B------:R-:W-:-:S02]  /*3530*/  UMOV UR61, 0x4400910 ;  /* 0x04400910003d7882 */ /* 0x000fc40000000000 */
[----:B------:R-:W-:Y:S01]  /*3540*/  USEL UR64, UR47, 0x1, !UP0 ;  /* 0x000000012f407887 */ /* 0x000fe2000c000000 */
[----:B------:R-:W-:Y:S01]  /*3550*/  UMOV UR58, 0x0 ;  /* 0x00000000003a7882 */ /* 0x000fe20000000000 */
[----:B------:R-:W-:Y:S01]  /*3560*/  UMOV UR59, 0x4400910 ;  /* 0x04400910003b7882 */ /* 0x000fe20000000000 */
[----:B------:R-:W-:Y:S01]  /*3570*/  UMOV UR56, 0x0 ;  /* 0x0000000000387882 */ /* 0x000fe20000000000 */
[----:B------:R-:W-:Y:S01]  /*3580*/  UMOV UR57, 0x4400910 ;  /* 0x0440091000397882 */ /* 0x000fe20000000000 */
[----:B------:R-:W-:Y:S01]  /*3590*/  UMOV UR54, 0x0 ;  /* 0x0000000000367882 */ /* 0x000fe20000000000 */
[----:B------:R-:W-:Y:S01]  /*35a0*/  UMOV UR55, 0x4400910 ;  /* 0x0440091000377882 */ /* 0x000fe20000000000 */
[----:B------:R-:W-:Y:S01]  /*35b0*/  UMOV UR52, 0x0 ;  /* 0x0000000000347882 */ /* 0x000fe20000000000 */
[----:B------:R-:W-:Y:S01]  /*35c0*/  UMOV UR53, 0x4400910 ;  /* 0x0440091000357882 */ /* 0x000fe20000000000 */
[----:B------:R-:W-:Y:S02]  /*35d0*/  ULOP3.LUT UR43, UR5, 0x10000, URZ, 0xfc, !UPT ;  /* 0x00010000052b7892 */ /* 0x000fe4000f8efcff */
[----:B------:R-:W-:-:S02]  /*35e0*/  ULOP3.LUT UR44, UR4, 0x10000, URZ, 0xfc, !UPT ;  /* 0x00010000042c7892 */ /* 0x000fc4000f8efcff */
[----:B------:R-:W-:Y:S02]  /*35f0*/  UIADD3 UR64, UPT, UPT, -UR64, URZ, URZ ;  /* 0x000000ff40407290 */ /* 0x000fe4000fffe1ff */
[----:B-1----:R-:W-:Y:S01]  /*3600*/  UISETP.GE.AND UP4, UPT, UR7, 0x1, UPT ;  /* 0x000000010700788c */ /* 0x002fe2000bf86270 */
[----:B------:R-:W-:Y:S01]  /*3610*/  UMOV UR50, 0x0 ;  /* 0x0000000000327882 */ /* 0x000fe20000000000 */
[----:B------:R-:W-:Y:S01]  /*3620*/  UMOV UR51, 0x4400910 ;  /* 0x0440091000337882 */ /* 0x000fe20000000000 */
[----:B------:R-:W-:Y:S01]  /*3630*/  UMOV UR48, 0x0 ;  /* 0x0000000000307882 */ /* 0x000fe20000000000 */
[----:B--2---:R-:W-:Y:S01]  /*3640*/  R2UR UR65, R0 ;  /* 0x00000000004172ca */ /* 0x004fe200000e0000 */
[----:B------:R-:W-:-:S14]  /*3650*/  UMOV UR49, 0x4400910 ;  /* 0x0440091000317882 */ /* 0x000fdc0000000000 */
.L_x_68:
[----:B------:R-:W-:Y:S02]  /*3660*/  LEA R0, R10, UR41, 0x3 ;  /* 0x000000290a007c11 */ /* 0x000fe4000f8e18ff */
[----:B------:R-:W-:Y:S02]  /*3670*/  SHF.L.U32 R5, R9, 0x1f, RZ ;  /* 0x0000001f09057819 */ /* 0x000fe400000006ff */
[----:B------:R-:W-:Y:S01]  /*3680*/  PLOP3.LUT P0, PT, PT, PT, UP4, 0x80, 0x8 ;  /* 0x000000000008781c */ /* 0x000fe20003f0f048 */
[----:B------:R-:W-:Y:S01]  /*3690*/  VIADD R3, R0, 0x80 ;  /* 0x0000008000037836 */ /* 0x000fe20000000000 */
[----:B-1----:R-:W1:Y:S02]  /*36a0*/  SYNCS.PHASECHK.TRANS64.TRYWAIT P1, [R0+URZ+0x70], R5 ;  /* 0x00007005000075a7 */ /* 0x002e6400080211ff */
[----:B-1-3--:R-:W-:Y:S09]  /*36b0*/  @!P1 BRA `(.L_x_62) ;  /* 0x0000008400d49947 */ /* 0x00aff20003800000 */
.L_x_187:
[----:B------:R-:W-:Y:S01]  /*36c0*/  LEA R4, R10, UR41, 0x4 ;  /* 0x000000290a047c11 */ /* 0x000fe2000f8e20ff */
[----:B------:R-:W-:Y:S01]  /*36d0*/  @UP4 ULEA UR4, UR39, UR41, 0x3 ;  /* 0x0000002927044291 */ /* 0x000fe2000f8e18ff */
[----:B------:R-:W-:Y:S01]  /*36e0*/  PLOP3.LUT P2, PT, PT, PT, PT, 0x80, 0x8 ;  /* 0x000000000008781c */ /* 0x000fe20003f4f070 */
[----:B------:R-:W-:Y:S01]  /*36f0*/  ULEA UR46, UR45, UR41, 0x3 ;  /* 0x000000292d2e7291 */ /* 0x000fe2000f8e18ff */
[----:B------:R-:W-:Y:S02]  /*3700*/  PRMT R3, RZ, 0x654, R3 ;  /* 0x00000654ff037816 */ /* 0x000fe40000000003 */
[----:B-1----:R-:W1:Y:S01]  /*3710*/  LDS.128 R4, [R4+0x100] ;  /* 0x0001000004047984 */ /* 0x002e620000000c00 */
[----:B------:R-:W-:Y:S02]  /*3720*/  @P0 SHF.L.U32 R2, R8, 0x1f, RZ ;  /* 0x0000001f08020819 */ /* 0x000fe400000006ff */
[----:B------:R-:W-:Y:S01]  /*3730*/  SHF.L.U32 R0, R11, 0x1f, RZ ;  /* 0x0000001f0b007819 */ /* 0x000fe200000006ff */
[----:B------:R-:W-:Y:S01]  /*3740*/  @!PT LDS RZ, [RZ] ;  /* 0x00000000fffff984 */ /* 0x000fe20000000800 */
[----:B------:R-:W-:Y:S01]  /*3750*/  @!PT LDS RZ, [RZ] ;  /* 0x00000000fffff984 */ /* 0x000fe20000000800 */
[----:B------:R-:W-:Y:S01]  /*3760*/  @!PT LDS RZ, [RZ] ;  /* 0x00000000fffff984 */ /* 0x000fe20000000800 */
[----:B------:R-:W-:Y:S01]  /*3770*/  @!PT LDS RZ, [RZ] ;  /* 0x00000000fffff984 */ /* 0x000fe20000000800 */
[----:B------:R2:W-:Y:S06]  /*3780*/  MEMBAR.ALL.CTA ;  /* 0x0000000000007992 */ /* 0x0005ec0000008000 */
[----:B--2---:R-:W2:Y:S02]  /*3790*/  FENCE.VIEW.ASYNC.S ;  /* 0x00000000000073c6 */ /* 0x004ea40000000000 */
[----:B--2---:R2:W-:Y:S01]  /*37a0*/  SYNCS.ARRIVE.TRANS64.RED.A1T0 RZ, [R3+URZ], RZ ;  /* 0x000000ff03ff79a7 */ /* 0x0045e200081004ff */
[----:B------:R2:W3:Y:S01]  /*37b0*/  @P0 SYNCS.PHASECHK.TRANS64.TRYWAIT P2, [UR4], R2 ;  /* 0x00000002ff0005a7 */ /* 0x0004e20008041104 */
[----:B------:R-:W-:Y:S01]  /*37c0*/  ULEA.HI UR4, UR45, UR45, URZ, 0x1 ;  /* 0x0000002d2d047291 */ /* 0x000fe2000f8f08ff */
[----:B-1----:R-:W-:-:S03]  /*37d0*/  LOP3.LUT P1, RZ, R6, 0x1, RZ, 0xc0, !PT ;  /* 0x0000000106ff7812 */ /* 0x002fc6000782c0ff */
[----:B------:R-:W-:Y:S02]  /*37e0*/  USHF.L.U32 UR5, UR4, 0x7, URZ ;  /* 0x0000000704057899 */ /* 0x000fe400080006ff */
[----:B------:R-:W-:Y:S02]  /*37f0*/  ULOP3.LUT UR36, UR4, 0xffe, URZ, 0xc0, !UPT ;  /* 0x00000ffe04247892 */ /* 0x000fe4000f8ec0ff */
[----:B------:R-:W-:Y:S02]  /*3800*/  ULOP3.LUT UR4, UR5, 0xffffff00, URZ, 0xc0, !UPT ;  /* 0xffffff0005047892 */ /* 0x000fe4000f8ec0ff */
[----:B------:R-:W-:Y:S02]  /*3810*/  UIADD3 UR36, UPT, UPT, -UR36, UR45, URZ ;  /* 0x0000002d24247290 */ /* 0x000fe4000fffe1ff */
[----:B------:R-:W-:Y:S01]  /*3820*/  UIADD3 UR4, UPT, UPT, UR65, UR4, URZ ;  /* 0x0000000441047290 */ /* 0x000fe2000fffe0ff */
[----:B------:R-:W1:Y:S03]  /*3830*/  SYNCS.PHASECHK.TRANS64.TRYWAIT P0, [UR46+0xb0], R0 ;  /* 0x0000b000ff0075a7 */ /* 0x000e66000800112e */
[----:B------:R-:W-:Y:S01]  /*3840*/  ULEA UR36, UR36, UR4, 0x14 ;  /* 0x0000000424247291 */ /* 0x000fe2000f8ea0ff */
[----:B-123--:R-:W-:Y:S11]  /*3850*/  @!P0 BRA `(.L_x_63) ;  /* 0x0000008400808947 */ /* 0x00eff60003800000 */
.L_x_189:
[----:B------:R-:W-:Y:S01]  /*3860*/  IADD3 R10, PT, PT, R10, 0x1, RZ ;  /* 0x000000010a0a7810 */ /* 0x000fe20007ffe0ff */
[----:B------:R-:W-:Y:S06]  /*3870*/  BRA.U !UP4, `(.L_x_64) ;  /* 0x000000050c107547 */ /* 0x000fec000b800000 */
[----:B------:R-:W-:Y:S01]  /*3880*/  UPLOP3.LUT UP2, UPT, UPT, UPT, UPT, 0x40, 0x4 ;  /* 0x000000000004789c */ /* 0x000fe20003f4e870 */
[----:B------:R-:W-:Y:S01]  /*3890*/  UMOV UR38, UR64 ;  /* 0x0000004000267c82 */ /* 0x000fe20008000000 */
[----:B------:R-:W-:Y:S01]  /*38a0*/  UMOV UR37, UR47 ;  /* 0x0000002f00257c82 */ /* 0x000fe20008000000 */
[----:B------:R-:W-:-:S08]  /*38b0*/  UMOV UR5, UR39 ;  /* 0x0000002700057c82 */ /* 0x000fd00008000000 */
.L_x_67:
[----:B------:R-:W-:Y:S02]  /*38c0*/  UIADD3 UR38, UPT, UPT, UR38, 0x1, URZ ;  /* 0x0000000126267890 */ /* 0x000fe4000fffe0ff */
[----:B------:R-:W-:Y:S02]  /*38d0*/  ULEA UR7, UR5, UR41, 0x3 ;  /* 0x0000002905077291 */ /* 0x000fe4000f8e18ff */
[----:B------:R-:W-:Y:S01]  /*38e0*/  UISETP.NE.AND UP3, UPT, UR38, URZ, UPT ;  /* 0x000000ff2600728c */ /* 0x000fe2000bf65270 */
[----:B--23--:R-:W-:Y:S10]  /*38f0*/  @P2 BRA `(.L_x_65) ;  /* 0x00000000000c2947 */ /* 0x00cff40003800000 */
[----:B-1----:R-:W-:Y:S04]  /*3900*/  SHF.L.U32 R3, R8, 0x1f, RZ ;  /* 0x0000001f08037819 */ /* 0x002fe800000006ff */
[----:B------:R-:W1:Y:S02]  /*3910*/  SYNCS.PHASECHK.TRANS64.TRYWAIT P0, [UR7], R3 ;  /* 0x00000003ff0075a7 */ /* 0x000e640008001107 */
[----:B-1----:R-:W-:Y:S05]  /*3920*/  @!P0 BRA `(.L_x_66) ;  /* 0x0000008400648947 */ /* 0x002fea0003800000 */
.L_x_65:
[----:B------:R-:W-:Y:S01]  /*3930*/  UISETP.NE.AND UP0, UPT, UR37, 0x1, UPT ;  /* 0x000000012500788c */ /* 0x000fe2000bf05270 */
[----:B------:R-:W-:Y:S01]  /*3940*/  PLOP3.LUT P2, PT, PT, PT, PT, 0x80, 0x8 ;  /* 0x000000000008781c */ /* 0x000fe20003f4f070 */
[----:B------:R-:W-:Y:S02]  /*3950*/  UIADD3 UR4, UPT, UPT, UR5, 0x1, URZ ;  /* 0x0000000105047890 */ /* 0x000fe4000fffe0ff */
[----:B------:R-:W-:Y:S02]  /*3960*/  UIADD3 UR40, UPT, UPT, UR7, 0x10, URZ ;  /* 0x0000001007287890 */ /* 0x000fe4000fffe0ff */
[----:B------:R-:W-:Y:S01]  /*3970*/  UISETP.NE.AND UP1, UPT, UR4, 0x2, UPT ;  /* 0x000000020400788c */ /* 0x000fe2000bf25270 */
[----:B------:R-:W-:Y:S01]  /*3980*/  PLOP3.LUT P0, PT, PT, PT, UP0, 0x80, 0x8 ;  /* 0x000000000008781c */ /* 0x000fe20003f0f008 */
[----:B------:R-:W-:Y:S02]  /*3990*/  UIADD3 UR37, UPT, UPT, UR37, -0x1, URZ ;  /* 0xffffffff25257890 */ /* 0x000fe4000fffe0ff */
[----:B------:R-:W-:Y:S02]  /*39a0*/  USEL UR6, URZ, 0x1, UP1 ;  /* 0x00000001ff067887 */ /* 0x000fe40008800000 */
[----:B------:R-:W-:Y:S01]  /*39b0*/  USEL UR39, UR4, URZ, UP1 ;  /* 0x000000ff04277287 */ /* 0x000fe20008800000 */
[----:B------:R-:W-:Y:S01]  /*39c0*/  UMOV UR7, 0x40004040 ;  /* 0x4000404000077882 */ /* 0x000fe20000000000 */
[----:B------:R-:W-:Y:S02]  /*39d0*/  UMOV UR35, 0x40004040 ;  /* 0x4000404000237882 */ /* 0x000fe40000000000 */
[----:B------:R-:W-:Y:S01]  /*39e0*/  @UP0 ULEA UR4, UR39, UR41, 0x3 ;  /* 0x0000002927040291 */ /* 0x000fe2000f8e18ff */
[----:B------:R-:W-:Y:S01]  /*39f0*/  LOP3.LUT R8, R8, UR6, RZ, 0x3c, !PT ;  /* 0x0000000608087c12 */ /* 0x000fe2000f8e3cff */
[----:B------:R-:W-:Y:S01]  /*3a00*/  ULEA UR6, UR5, UR44, 0xc ;  /* 0x0000002c05067291 */ /* 0x000fe2000f8e60ff */
[----:B------:R-:W-:Y:S02]  /*3a10*/  UMOV UR33, 0x40004040 ;  /* 0x4000404000217882 */ /* 0x000fe40000000000 */
[----:B-1----:R-:W-:Y:S01]  /*3a20*/  @P0 SHF.L.U32 R0, R8, 0x1f, RZ ;  /* 0x0000001f08000819 */ /* 0x002fe200000006ff */
[----:B------:R-:W-:Y:S02]  /*3a30*/  UIADD3 UR34, UPT, UPT, UR6, 0x2, URZ ;  /* 0x0000000206227890 */ /* 0x000fe4000fffe0ff */
[----:B------:R-:W-:Y:S01]  /*3a40*/  UIADD3 UR30, UPT, UPT, UR6, 0x4, URZ ;  /* 0x00000004061e7890 */ /* 0x000fe2000fffe0ff */
[----:B------:R2:W3:Y:S01]  /*3a50*/  @P0 SYNCS.PHASECHK.TRANS64.TRYWAIT P2, [UR4], R0 ;  /* 0x00000000ff0005a7 */ /* 0x0004e20008041104 */
[----:B------:R-:W-:Y:S02]  /*3a60*/  ULEA UR4, UR5, UR43, 0xa ;  /* 0x0000002b05047291 */ /* 0x000fe4000f8e50ff */
[----:B------:R-:W-:Y:S02]  /*3a70*/  UIADD3 UR26, UPT, UPT, UR6, 0x6, URZ ;  /* 0x00000006061a7890 */ /* 0x000fe4000fffe0ff */
        /* <DEDUP_REMOVED lines=10> */
[----:B------:R-:W-:Y:S01]  /*3b20*/  UIADD3 UR8, UPT, UPT, UR4, 0x206, URZ ;  /* 0x0000020604087890 */ /* 0x000fe2000fffe0ff */
[----:B------:R-:W-:Y:S01]  /*3b30*/  UMOV UR5, 0x40004040 ;  /* 0x4000404000057882 */ /* 0x000fe20000000000 */
[----:B------:R-:W-:Y:S01]  /*3b40*/  UMOV UR31, 0x40004040 ;  /* 0x40004040001f7882 */ /* 0x000fe20000000000 */
[----:B------:R1:W-:Y:S01]  /*3b50*/  UTCHMMA gdesc[UR4], gdesc[UR6], tmem[UR36], tmem[UR62], idesc[UR63], UP2 ;  /* 0x00ff3e06040075ea */ /* 0x0003e20009000024 */
[----:B------:R-:W-:Y:S01]  /*3b60*/  UPLOP3.LUT UP2, UPT, UPT, UPT, UPT, 0x80, 0x8 ;  /* 0x000000000008789c */ /* 0x000fe20003f4f070 */
[----:B------:R2:W-:Y:S01]  /*3b70*/  UTCHMMA gdesc[UR32], gdesc[UR34], tmem[UR36], tmem[UR60], idesc[UR61], UPT ;  /* 0x00ff3c22200075ea */ /* 0x0005e2000b800024 */
[----:B------:R-:W-:Y:S01]  /*3b80*/  UMOV UR29, 0x40004040 ;  /* 0x40004040001d7882 */ /* 0x000fe20000000000 */
[----:B------:R-:W-:Y:S01]  /*3b90*/  UMOV UR27, 0x40004040 ;  /* 0x40004040001b7882 */ /* 0x000fe20000000000 */
        /* <DEDUP_REMOVED lines=12> */
[----:B------:R-:W-:Y:S01]  /*3c60*/  UMOV UR9, 0x40004040 ;  /* 0x4000404000097882 */ /* 0x000fe20000000000 */
[----:B------:R2:W-:Y:S01]  /*3c70*/  UTCHMMA gdesc[UR12], gdesc[UR14], tmem[UR36], tmem[UR50], idesc[UR51], UPT ;  /* 0x00ff320e0c0075ea */ /* 0x0005e2000b800024 */
[----:B------:R2:W-:Y:S01]  /*3c80*/  UTCHMMA gdesc[UR8], gdesc[UR10], tmem[UR36], tmem[UR48], idesc[UR49], UPT ;  /* 0x00ff300a080075ea */ /* 0x0005e2000b800024 */
[----:B------:R2:W-:Y:S01]  /*3c90*/  UTCBAR.MULTICAST [UR40], URZ, UR42 ;  /* 0x000000ff280073e9 */ /* 0x0005e2000800082a */
[----:B-1----:R-:W-:Y:S01]  /*3ca0*/  UMOV UR5, UR39 ;  /* 0x0000002700057c82 */ /* 0x002fe20008000000 */
[----:B------:R-:W-:Y:S05]  /*3cb0*/  BRA.U UP3, `(.L_x_67) ;  /* 0xfffffffd03007547 */ /* 0x000fea000b83ffff */
.L_x_64:
[----:B------:R-:W-:Y:S01]  /*3cc0*/  UIADD3 UR4, UPT, UPT, UR45, 0x1, URZ ;  /* 0x000000012d047890 */ /* 0x000fe2000fffe0ff */
[C---:B------:R-:W-:Y:S01]  /*3cd0*/  ISETP.NE.AND P0, PT, R10.reuse, 0x2, PT ;  /* 0x000000020a00780c */ /* 0x040fe20003f05270 */
[----:B------:R-:W-:Y:S02]  /*3ce0*/  UIADD3 UR5, UPT, UPT, UR46, 0x90, URZ ;  /* 0x000000902e057890 */ /* 0x000fe4000fffe0ff */
[----:B------:R-:W-:Y:S01]  /*3cf0*/  UISETP.NE.AND UP0, UPT, UR4, 0x4, UPT ;  /* 0x000000040400788c */ /* 0x000fe2000bf05270 */
[----:B-12---:R-:W-:Y:S02]  /*3d00*/  SEL R0, RZ, 0x1, P0 ;  /* 0x00000001ff007807 */ /* 0x006fe40000000000 */
[----:B------:R-:W-:Y:S01]  /*3d10*/  SEL R10, R10, RZ, P0 ;  /* 0x000000ff0a0a7207 */ /* 0x000fe20000000000 */
[----:B------:R-:W-:Y:S01]  /*3d20*/  USEL UR6, URZ, 0x1, UP0 ;  /* 0x00000001ff067887 */ /* 0x000fe20008000000 */
[----:B------:R-:W-:Y:S01]  /*3d30*/  LOP3.LUT R9, R9, R0, RZ, 0x3c, !PT ;  /* 0x0000000009097212 */ /* 0x000fe200078e3cff */
[----:B------:R-:W-:Y:S01]  /*3d40*/  USEL UR45, UR4, URZ, UP0 ;  /* 0x000000ff042d7287 */ /* 0x000fe20008000000 */
[----:B------:R1:W-:Y:S03]  /*3d50*/  UTCBAR [UR5], URZ ;  /* 0x000000ff050073e9 */ /* 0x0003e600080000ff */
[----:B------:R-:W-:Y:S01]  /*3d60*/  LOP3.LUT R11, R11, UR6, RZ, 0x3c, !PT ;  /* 0x000000060b0b7c12 */ /* 0x000fe2000f8e3cff */
[----:B------:R-:W-:Y:S07]  /*3d70*/  @P1 BRA `(.L_x_68) ;  /* 0xfffffff800381947 */ /* 0x000fee000383ffff */
[----:B------:R-:W2:Y:S01]  /*3d80*/  S2UR UR8, SR_CgaCtaId ;  /* 0x00000000000879c3 */ /* 0x000ea20000008800 */
[----:B------:R-:W-:Y:S01]  /*3d90*/  ELECT P0, URZ, PT ;  /* 0x0000000000ff782f */ /* 0x000fe20003800000 */
[----:B------:R-:W-:Y:S01]  /*3da0*/  IMAD.MOV.U32 R0, RZ, RZ, 0x1 ;  /* 0x00000001ff007424 */ /* 0x000fe200078e00ff */
[----:B------:R-:W-:Y:S01]  /*3db0*/  UIADD3 UR41, UPT, UPT, UR41, 0xb0, URZ ;  /* 0x000000b029297890 */ /* 0x000fe2000fffe0ff */
[----:B------:R-:W-:Y:S01]  /*3dc0*/  SHF.L.U32 R3, R11, 0x1f, RZ ;  /* 0x0000001f0b037819 */ /* 0x000fe200000006ff */
[----:B------:R-:W-:-:S03]  /*3dd0*/  UMOV UR4, 0x40 ;  /* 0x0000004000047882 */ /* 0x000fc60000000000 */
[----:B------:R-:W-:Y:S01]  /*3de0*/  UVIRTCOUNT.DEALLOC.SMPOOL 0x80 ;  /* 0x000000800000784c */ /* 0x000fe20000000000 */
[----:B--2---:R-:W-:Y:S02]  /*3df0*/  ULEA UR8, UR8, UR4, 0x18 ;  /* 0x0000000408087291 */ /* 0x004fe4000f8ec0ff */
[----:B------:R-:W-:-:S07]  /*3e00*/  ULEA UR4, UR45, UR41, 0x3 ;  /* 0x000000292d047291 */ /* 0x000fce000f8e18ff */
[----:B------:R2:W-:Y:S02]  /*3e10*/  @P0 STS.U8 [UR8+0x1c], R0 ;  /* 0x00001c00ff000988 */ /* 0x0005e40008000008 */
[----:B------:R-:W4:Y:S02]  /*3e20*/  SYNCS.PHASECHK.TRANS64.TRYWAIT P0, [UR4], R3 ;  /* 0x00000003ff0075a7 */ /* 0x000f240008001104 */
[----:B--2-4-:R-:W-:Y:S05]  /*3e30*/  @!P0 BRA `(.L_x_69) ;  /* 0x0000008000388947 */ /* 0x014fea0003800000 */
.L_x_192:
[----:B------:R-:W-:-:S04]  /*3e40*/  UIADD3 UR4, UPT, UPT, UR45, 0x1, URZ ;  /* 0x000000012d047890 */ /* 0x000fc8000fffe0ff */
[----:B------:R-:W-:-:S04]  /*3e50*/  UISETP.NE.AND UP0, UPT, UR4, 0x4, UPT ;  /* 0x000000040400788c */ /* 0x000fc8000bf05270 */
[----:B------:R-:W-:Y:S02]  /*3e60*/  USEL UR6, URZ, 0x1, UP0 ;  /* 0x00000001ff067887 */ /* 0x000fe40008000000 */
[----:B------:R-:W-:-:S04]  /*3e70*/  USEL UR4, UR4, URZ, UP0 ;  /* 0x000000ff04047287 */ /* 0x000fc80008000000 */
[----:B-1----:R-:W-:Y:S01]  /*3e80*/  ULEA UR5, UR4, UR41, 0x3 ;  /* 0x0000002904057291 */ /* 0x002fe2000f8e18ff */
[----:B------:R-:W-:-:S04]  /*3e90*/  LOP3.LUT R2, R11, UR6, RZ, 0x3c, !PT ;  /* 0x000000060b027c12 */ /* 0x000fc8000f8e3cff */
[----:B--2---:R-:W-:-:S04]  /*3ea0*/  SHF.L.U32 R3, R2, 0x1f, RZ ;  /* 0x0000001f02037819 */ /* 0x004fc800000006ff */
[----:B------:R-:W1:Y:S02]  /*3eb0*/  SYNCS.PHASECHK.TRANS64.TRYWAIT P0, [UR5], R3 ;  /* 0x00000003ff0075a7 */ /* 0x000e640008001105 */
[----:B-1----:R-:W-:Y:S05]  /*3ec0*/  @!P0 BRA `(.L_x_70) ;  /* 0x00000080002c8947 */ /* 0x002fea0003800000 */
.L_x_194:
[----:B------:R-:W-:-:S04]  /*3ed0*/  UIADD3 UR4, UPT, UPT, UR4, 0x1, URZ ;  /* 0x0000000104047890 */ /* 0x000fc8000fffe0ff */
[----:B------:R-:W-:-:S04]  /*3ee0*/  UISETP.NE.AND UP0, UPT, UR4, 0x4, UPT ;  /* 0x000000040400788c */ /* 0x000fc8000bf05270 */
[----:B------:R-:W-:Y:S02]  /*3ef0*/  USEL UR6, URZ, 0x1, UP0 ;  /* 0x00000001ff067887 */ /* 0x000fe40008000000 */
[----:B------:R-:W-:-:S04]  /*3f00*/  USEL UR4, UR4, URZ, UP0 ;  /* 0x000000ff04047287 */ /* 0x000fc80008000000 */
[----:B------:R-:W-:Y:S01]  /*3f10*/  ULEA UR5, UR4, UR41, 0x3 ;  /* 0x0000002904057291 */ /* 0x000fe2000f8e18ff */
[----:B------:R-:W-:-:S04]  /*3f20*/  LOP3.LUT R2, R2, UR6, RZ, 0x3c, !PT ;  /* 0x0000000602027c12 */ /* 0x000fc8000f8e3cff */
[----:B-1----:R-:W-:-:S04]  /*3f30*/  SHF.L.U32 R3, R2, 0x1f, RZ ;  /* 0x0000001f02037819 */ /* 0x002fc800000006ff */
[----:B------:R-:W1:Y:S02]  /*3f40*/  SYNCS.PHASECHK.TRANS64.TRYWAIT P0, [UR5], R3 ;  /* 0x00000003ff0075a7 */ /* 0x000e640008001105 */
[----:B-1----:R-:W-:Y:S05]  /*3f50*/  @!P0 BRA `(.L_x_71) ;  /* 0x0000008000208947 */ /* 0x002fea0003800000 */
.L_x_196:
[----:B------:R-:W-:-:S04]  /*3f60*/  UIADD3 UR4, UPT, UPT, UR4, 0x1, URZ ;  /* 0x0000000104047890 */ /* 0x000fc8000fffe0ff */
[----:B------:R-:W-:-:S04]  /*3f70*/  UISETP.NE.AND UP0, UPT, UR4, 0x4, UPT ;  /* 0x000000040400788c */ /* 0x000fc8000bf05270 */
[----:B------:R-:W-:Y:S02]  /*3f80*/  USEL UR5, URZ, 0x1, UP0 ;  /* 0x00000001ff057887 */ /* 0x000fe40008000000 */
[----:B------:R-:W-:-:S04]  /*3f90*/  USEL UR4, UR4, URZ, UP0 ;  /* 0x000000ff04047287 */ /* 0x000fc80008000000 */
[----:B------:R-:W-:Y:S01]  /*3fa0*/  ULEA UR4, UR4, UR41, 0x3 ;  /* 0x0000002904047291 */ /* 0x000fe2000f8e18ff */
[----:B-1----:R-:W-:-:S04]  /*3fb0*/  LOP3.LUT R3, R2, UR5, RZ, 0x3c, !PT ;  /* 0x0000000502037c12 */ /* 0x002fc8000f8e3cff */
[----:B------:R-:W-:-:S04]  /*3fc0*/  SHF.L.U32 R3, R3, 0x1f, RZ ;  /* 0x0000001f03037819 */ /* 0x000fc800000006ff */
[----:B------:R-:W1:Y:S02]  /*3fd0*/  SYNCS.PHASECHK.TRANS64.TRYWAIT P0, [UR4], R3 ;  /* 0x00000003ff0075a7 */ /* 0x000e640008001104 */
[----:B-1----:R-:W-:Y:S05]  /*3fe0*/  @!P0 BRA `(.L_x_72) ;  /* 0x0000008000148947 */ /* 0x002fea0003800000 */
.L_x_198:
[----:B------:R-:W-:Y:S01]  /*3ff0*/  NOP ;  /* 0x0000000000007918 */ /* 0x000fe20000000000 */
[----:B-1----:R-:W1:Y:S01]  /*4000*/  LDS R0, [UR8+0x14] ;  /* 0x00001408ff007984 */ /* 0x002e620008000800 */
[----:B------:R-:W-:Y:S01]  /*4010*/  ULOP3.LUT UR4, UR65, 0xffff, URZ, 0xc0, !UPT ;  /* 0x0000ffff41047892 */ /* 0x000fe2000f8ec0ff */
[----:B------:R-:W-:Y:S01]  /*4020*/  UMOV UR5, 0xffff ;  /* 0x0000ffff00057882 */ /* 0x000fe20000000000 */
[----:B------:R-:W-:Y:S02]  /*4030*/  UMOV UR6, 0x1 ;  /* 0x0000000100067882 */ /* 0x000fe40000000000 */
[----:B------:R-:W-:-:S04]  /*4040*/  USHF.R.U32.HI UR4, URZ, 0x5, UR4 ;  /* 0x00000005ff047899 */ /* 0x000fc80008011604 */
[----:B------:R-:W-:Y:S02]  /*4050*/  USHF.L.U32 UR5, UR5, UR4, URZ ;  /* 0x0000000405057299 */ /* 0x000fe400080006ff */
[----:B------:R-:W-:-:S04]  /*4060*/  USHF.L.U32 UR4, UR6, UR4, URZ ;  /* 0x0000000406047299 */ /* 0x000fc800080006ff */
[----:B-1----:R-:W-:-:S04]  /*4070*/  LOP3.LUT R0, R0, UR5, RZ, 0xc0, !PT ;  /* 0x0000000500007c12 */ /* 0x002fc8000f8ec0ff */
[----:B------:R-:W-:-:S13]  /*4080*/  ISETP.NE.AND P0, PT, R0, UR5, PT ;  /* 0x0000000500007c0c */ /* 0x000fda000bf05270 */
[----:B------:R-:W-:Y:S05]  /*4090*/  @P0 BRA `(.L_x_73) ;  /* 0x0000000000580947 */ /* 0x000fea0003800000 */
[----:B------:R-:W1:Y:S02]  /*40a0*/  LDS R0, [UR8+0x18] ;  /* 0x00001808ff007984 */ /* 0x000e640008000800 */
[----:B-1----:R-:W-:-:S04]  /*40b0*/  LOP3.LUT R0, R0, UR4, RZ, 0xc0, !PT ;  /* 0x0000000400007c12 */ /* 0x002fc8000f8ec0ff */
[----:B------:R-:W-:-:S13]  /*40c0*/  ISETP.NE.AND P0, PT, R0, UR4, PT ;  /* 0x0000000400007c0c */ /* 0x000fda000bf05270 */
[----:B------:R-:W-:Y:S05]  /*40d0*/  @P0 BRA `(.L_x_74) ;  /* 0x00000000003c0947 */ /* 0x000fea0003800000 */
[----:B------:R-:W1:Y:S01]  /*40e0*/  S2R R2, SR_LANEID ;  /* 0x0000000000027919 */ /* 0x000e620000000000 */
[----:B------:R-:W-:Y:S01]  /*40f0*/  ULOP3.LUT UR5, URZ, UR5, URZ, 0x33, !UPT ;  /* 0x00000005ff057292 */ /* 0x000fe2000f8e33ff */
[----:B------:R-:W-:Y:S01]  /*4100*/  LOP3.LUT R4, RZ, UR4, RZ, 0x33, !PT ;  /* 0x00000004ff047c12 */ /* 0x000fe2000f8e33ff */
[----:B------:R-:W-:Y:S02]  /*4110*/  VOTEU.ANY UR4, UPT, PT ;  /* 0x0000000000047886 */ /* 0x000fe400038e0100 */
[----:B------:R-:W-:Y:S01]  /*4120*/  UFLO.U32 UR4, UR4 ;  /* 0x00000004000472bd */ /* 0x000fe200080e0000 */
[----:B------:R-:W2:Y:S01]  /*4130*/  REDUX UR6, R4 ;  /* 0x00000000040673c4 */ /* 0x000ea20000000000 */
[----:B------:R-:W-:-:S06]  /*4140*/  IMAD.U32 R0, RZ, RZ, UR5 ;  /* 0x00000005ff007e24 */ /* 0x000fcc000f8e00ff */
[----:B------:R4:W-:Y:S01]  /*4150*/  UTCATOMSWS.AND URZ, UR5 ;  /* 0x0000000500ff79e3 */ /* 0x0009e20008000000 */
[----:B------:R-:W3:Y:S01]  /*4160*/  REDUX UR7, R0 ;  /* 0x00000000000773c4 */ /* 0x000ee20000000000 */
[----:B-1----:R-:W-:Y:S01]  /*4170*/  ISETP.EQ.U32.AND P0, PT, R2, UR4, PT ;  /* 0x0000000402007c0c */ /* 0x002fe2000bf02070 */
[----:B--2---:R-:W-:Y:S01]  /*4180*/  IMAD.U32 R2, RZ, RZ, UR6 ;  /* 0x00000006ff027e24 */ /* 0x004fe2000f8e00ff */
[----:B---3--:R-:W-:-:S11]  /*4190*/  MOV R3, UR7 ;  /* 0x0000000700037c02 */ /* 0x008fd60008000f00 */
[----:B------:R4:W-:Y:S04]  /*41a0*/  @P0 ATOMS.AND RZ, [UR8+0x14], R3 ;  /* 0x00001403ffff098c */ /* 0x0009e8000a800008 */
[----:B------:R4:W-:Y:S01]  /*41b0*/  @P0 ATOMS.AND RZ, [UR8+0x18], R2 ;  /* 0x00001802ffff098c */ /* 0x0009e2000a800008 */
[----:B------:R-:W-:Y:S05]  /*41c0*/  BRA `(.L_x_75) ;  /* 0x0000000000147947 */ /* 0x000fea0003800000 */
.L_x_74:
[----:B------:R-:W-:Y:S02]  /*41d0*/  MOV R2, 0x41f0 ;  /* 0x000041f000027802 */ /* 0x000fe40000000f00 */
[----:B---3-5:R-:W-:Y:S05]  /*41e0*/  CALL.REL.NOINC `($__internal_0_$__cuda_sm10x_tcgen05_guardrail_trap_col_being_dealloced_not_returned_by_alloc) ;  /* 0x0000008400ac7944 */ /* 0x028fea0003c00000 */
[----:B------:R-:W-:Y:S05]  /*41f0*/  BRA `(.L_x_75) ;  /* 0x0000000000087947 */ /* 0x000fea0003800000 */
.L_x_73:
[----:B------:R-:W-:Y:S02]  /*4200*/  MOV R2, 0x4220 ;  /* 0x0000422000027802 */ /* 0x000fe40000000f00 */
[----:B---3-5:R-:W-:Y:S05]  /*4210*/  CALL.REL.NOINC `($__internal_2_$__cuda_sm10x_tcgen05_guardrail_trap_unallocated_columns_being_dealloced) ;  /* 0x0000008400b87944 */ /* 0x028fea0003c00000 */
.L_x_75:
[----:B------:R-:W-:Y:S01]  /*4220*/  NOP ;  /* 0x0000000000007918 */ /* 0x000fe20000000000 */
[----:B----4-:R-:W-:Y:S05]  /*4230*/  EXIT ;  /* 0x000000000000794d */ /* 0x010fea0003800000 */
.L_x_57:
[----:B------:R-:W-:-:S09]  /*4240*/  UISETP.NE.OR UP0, UPT, UR17, 0x3, !UP3 ;  /* 0x000000031100788c */ /* 0x000fd2000df05670 */
[----:B------:R-:W-:Y:S05]  /*4250*/  BRA.U UP0, `(.L_x_76) ;  /* 0x0000001500d47547 */ /* 0x000fea000b800000 */
[----:B------:R-:W2:Y:S01]  /*4260*/  LDCU UR37, c[0x0][0x370] ;  /* 0x00006e00ff2577ac */ /* 0x000ea20008000800 */
[----:B------:R-:W3:Y:S01]  /*4270*/  LDC.64 R16, c[0x0][0x348] ;  /* 0x0000d200ff107b82 */ /* 0x000ee20000000a00 */
[----:B------:R-:W-:Y:S01]  /*4280*/  HFMA2 R14, -RZ, RZ, 0, 0 ;  /* 0x00000000ff0e7431 */ /* 0x000fe200000001ff */
[----:B------:R-:W-:Y:S01]  /*4290*/  MOV R13, RZ ;  /* 0x000000ff000d7202 */ /* 0x000fe20000000f00 */
[----:B------:R-:W2:Y:S01]  /*42a0*/  LDCU.128 UR48, c[0x0][0xb10] ;  /* 0x00016200ff3077ac */ /* 0x000ea20008000c00 */
[----:B------:R-:W-:Y:S01]  /*42b0*/  HFMA2 R7, -RZ, RZ, 0, 0.0078125 ;  /* 0x00002000ff077431 */ /* 0x000fe200000001ff */
[----:B------:R-:W4:Y:S03]  /*42c0*/  LDCU UR31, c[0x0][0x374] ;  /* 0x00006e80ff1f77ac */ /* 0x000f260008000800 */
[----:B------:R-:W1:Y:S01]  /*42d0*/  LDC.64 R2, c[0x0][0x888] ;  /* 0x00022200ff027b82 */ /* 0x000e620000000a00 */
[----:B------:R-:W4:Y:S01]  /*42e0*/  LDCU UR15, c[0x0][0xb0c] ;  /* 0x00016180ff0f77ac */ /* 0x000f220008000800 */
[----:B------:R-:W3:Y:S06]  /*42f0*/  LDCU UR46, c[0x0][0xb20] ;  /* 0x00016400ff2e77ac */ /* 0x000eec0008000800 */
[----:B------:R-:W1:Y:S01]  /*4300*/  LDC.64 R4, c[0x0][0x890] ;  /* 0x00022400ff047b82 */ /* 0x000e620000000a00 */
[----:B------:R-:W3:Y:S01]  /*4310*/  LDCU UR4, c[0x0][0xb30] ;  /* 0x00016600ff0477ac */ /* 0x000ee20008000800 */
[----:B--2---:R-:W-:-:S02]  /*4320*/  UIMAD.WIDE.U32 UR6, UR37, UR48, URZ ;  /* 0x00000030250672a5 */ /* 0x004fc4000f8e00ff */
[----:B----4-:R-:W-:Y:S01]  /*4330*/  UIMAD.WIDE.U32 UR8, UR31, UR51, URZ ;  /* 0x000000331f0872a5 */ /* 0x010fe2000f8e00ff */
[----:B------:R-:W-:Y:S01]  /*4340*/  UMOV UR21, 0x400 ;  /* 0x0000040000157882 */ /* 0x000fe20000000000 */
[----:B------:R-:W-:Y:S02]  /*4350*/  UPLOP3.LUT UP1, UPT, UPT, UPT, UPT, 0x40, 0x4 ;  /* 0x000000000004789c */ /* 0x000fe40003f2e870 */
[----:B------:R-:W-:Y:S01]  /*4360*/  ULEA UR21, UR52, UR21, 0x18 ;  /* 0x0000001534157291 */ /* 0x000fe2000f8ec0ff */
[----:B------:R-:W-:Y:S02]  /*4370*/  UMOV UR6, UR7 ;  /* 0x0000000700067c82 */ /* 0x000fe40008000000 */
[----:B------:R-:W-:Y:S01]  /*4380*/  UMOV UR38, UR9 ;  /* 0x0000000900267c82 */ /* 0x000fe20008000000 */
[----:B------:R-:W-:Y:S02]  /*4390*/  UISETP.GE.AND UP0, UPT, UR45, 0x1, UPT ;  /* 0x000000012d00788c */ /* 0x000fe4000bf06270 */
[----:B------:R-:W-:Y:S01]  /*43a0*/  UISETP.NE.AND UP4, UPT, UR45, 0x1, UPT ;  /* 0x000000012d00788c */ /* 0x000fe2000bf85270 */
[----:B------:R-:W2:Y:S01]  /*43b0*/  LDCU.64 UR22, c[0x0][0xb28] ;  /* 0x00016500ff1677ac */ /* 0x000ea20008000a00 */
[----:B------:R-:W-:-:S02]  /*43c0*/  UISETP.NE.AND UP6, UPT, UR15, 0x1, UPT ;  /* 0x000000010f00788c */ /* 0x000fc4000bfc5270 */
[----:B------:R-:W-:Y:S02]  /*43d0*/  UISETP.NE.AND UP5, UPT, UR50, 0x1, UPT ;  /* 0x000000013200788c */ /* 0x000fe4000bfa5270 */
[----:B------:R-:W-:Y:S02]  /*43e0*/  UIADD3 UR41, UPT, UPT, UR21, 0x20, URZ ;  /* 0x0000002015297890 */ /* 0x000fe4000fffe0ff */
[----:B------:R-:W-:Y:S02]  /*43f0*/  UIADD3 UR33, UPT, UPT, UR21, 0x28, URZ ;  /* 0x0000002815217890 */ /* 0x000fe4000fffe0ff */
[----:B------:R-:W-:Y:S02]  /*4400*/  UIADD3 UR25, UPT, UPT, UR21, 0x30, URZ ;  /* 0x0000003015197890 */ /* 0x000fe4000fffe0ff */
[----:B------:R-:W-:Y:S02]  /*4410*/  UIADD3 UR17, UPT, UPT, UR21, 0x38, URZ ;  /* 0x0000003815117890 */ /* 0x000fe4000fffe0ff */
[----:B------:R-:W-:-:S02]  /*4420*/  USHF.R.U32.HI UR39, URZ, UR49, UR6 ;  /* 0x00000031ff277299 */ /* 0x000fc40008011606 */
[----:B---3--:R-:W-:Y:S02]  /*4430*/  USHF.R.U32.HI UR38, URZ, UR46, UR38 ;  /* 0x0000002eff267299 */ /* 0x008fe40008011626 */
[----:B------:R-:W-:-:S11]  /*4440*/  UISETP.NE.AND UP3, UPT, UR4, 0x1, UPT ;  /* 0x000000010400788c */ /* 0x000fd6000bf65270 */
.L_x_91:
[C---:B------:R-:W-:Y:S02]  /*4450*/  LEA R12, R14.reuse, UR21, 0x3 ;  /* 0x000000150e0c7c11 */ /* 0x040fe4000f8e18ff */
[----:B------:R-:W-:Y:S02]  /*4460*/  SHF.L.U32 R9, R13, 0x1f, RZ ;  /* 0x0000001f0d097819 */ /* 0x000fe400000006ff */
[----:B------:R-:W-:Y:S02]  /*4470*/  LEA R10, R14, UR21, 0x4 ;  /* 0x000000150e0a7c11 */ /* 0x000fe4000f8e20ff */
[----:B---3--:R-:W3:Y:S02]  /*4480*/  SYNCS.PHASECHK.TRANS64.TRYWAIT P0, [R12+URZ+0x70], R9 ;  /* 0x000070090c0075a7 */ /* 0x008ee400080011ff */
[----:B---3--:R-:W-:Y:S05]  /*4490*/  @!P0 BRA `(.L_x_77) ;  /* 0x0000007c00008947 */ /* 0x008fea0003800000 */
.L_x_199:
[----:B---3--:R-:W3:Y:S01]  /*44a0*/  LDS.128 R8, [R10+0x100] ;  /* 0x000100000a087984 */ /* 0x008ee20000000c00 */
[----:B------:R-:W-:Y:S01]  /*44b0*/  UISETP.GE.AND UP0, UPT, UR45, 0x1, UPT ;  /* 0x000000012d00788c */ /* 0x000fe2000bf06270 */
[----:B------:R-:W-:Y:S01]  /*44c0*/  @!PT LDS RZ, [RZ] ;  /* 0x00000000fffff984 */ /* 0x000fe20000000800 */
[----:B------:R-:W-:Y:S01]  /*44d0*/  @!PT LDS RZ, [RZ] ;  /* 0x00000000fffff984 */ /* 0x000fe20000000800 */
[----:B------:R-:W-:Y:S01]  /*44e0*/  @!PT LDS RZ, [RZ] ;  /* 0x00000000fffff984 */ /* 0x000fe20000000800 */
[----:B------:R-:W-:Y:S01]  /*44f0*/  @!PT LDS RZ, [RZ] ;  /* 0x00000000fffff984 */ /* 0x000fe20000000800 */
[----:B------:R4:W-:Y:S06]  /*4500*/  MEMBAR.ALL.CTA ;  /* 0x0000000000007992 */ /* 0x0009ec0000008000 */
[----:B----4-:R-:W4:Y:S01]  /*4510*/  FENCE.VIEW.ASYNC.S ;  /* 0x00000000000073c6 */ /* 0x010f220000000000 */
[----:B---3--:R-:W-:Y:S11]  /*4520*/  LOP3.LUT P0, RZ, R10, 0x1, RZ, 0xc0, !PT ;  /* 0x000000010aff7812 */ /* 0x008ff6000780c0ff */
[----:B------:R-:W-:Y:S02]  /*4530*/  @!UPT UIADD3 URZ, UPT, UPT, URZ, URZ, URZ ;  /* 0x000000fffffff290 */ /* 0x000fe4000fffe0ff */
[----:B----4-:R-:W-:Y:S01]  /*4540*/  VOTEU.ANY UP2, P0 ;  /* 0x0000000000ff7886 */ /* 0x010fe20000040100 */
[----:B------:R-:W-:Y:S11]  /*4550*/  PLOP3.LUT P0, PT, PT, PT, UP2, 0x80, 0x8 ;  /* 0x000000000008781c */ /* 0x000ff60003f0f028 */
[----:B------:R-:W-:Y:S02]  /*4560*/  @!UPT UIADD3 URZ, UPT, UPT, URZ, URZ, URZ ;  /* 0x000000fffffff290 */ /* 0x000fe4000fffe0ff */
[----:B------:R-:W-:Y:S02]  /*4570*/  @P0 SHF.R.U32.HI R0, RZ, 0x10, R9 ;  /* 0x00000010ff000819 */ /* 0x000fe40000011609 */
[----:B------:R-:W-:Y:S02]  /*4580*/  @P0 MOV R6, R8 ;  /* 0x0000000800060202 */ /* 0x000fe40000000f00 */
[----:B------:R-:W-:Y:S01]  /*4590*/  @P0 R2UR UR4, R0 ;  /* 0x00000000000402ca */ /* 0x000fe200000e0000 */
[----:B------:R-:W-:Y:S01]  /*45a0*/  VIADD R0, R12, 0x80 ;  /* 0x000000800c007836 */ /* 0x000fe20000000000 */
[----:B------:R-:W-:Y:S02]  /*45b0*/  @P0 LOP3.LUT R8, R9, 0xffff, RZ, 0xc0, !PT ;  /* 0x0000ffff09080812 */ /* 0x000fe400078ec0ff */
[----:B------:R-:W-:Y:S02]  /*45c0*/  @P0 R2UR UR6, R6 ;  /* 0x00000000060602ca */ /* 0x000fe400000e0000 */
[----:B------:R-:W-:Y:S02]  /*45d0*/  PRMT R0, RZ, 0x654, R0 ;  /* 0x00000654ff007816 */ /* 0x000fe40000000000 */
[----:B------:R-:W-:Y:S02]  /*45e0*/  @P0 R2UR UR5, R8 ;  /* 0x00000000080502ca */ /* 0x000fe400000e0000 */
[----:B------:R3:W-:Y:S03]  /*45f0*/  SYNCS.ARRIVE.TRANS64.RED.A1T0 RZ, [R0+URZ], RZ ;  /* 0x000000ff00ff79a7 */ /* 0x0007e600081004ff */
[----:B------:R-:W-:Y:S04]  /*4600*/  @UP2 UMOV UR30, UR4 ;  /* 0x00000004001e2c82 */ /* 0x000fe80008000000 */
[----:B------:R-:W-:Y:S04]  /*4610*/  @UP2 UMOV UR14, UR6 ;  /* 0x00000006000e2c82 */ /* 0x000fe80008000000 */
[----:B------:R-:W-:Y:S01]  /*4620*/  @UP2 UMOV UR13, UR5 ;  /* 0x00000005000d2c82 */ /* 0x000fe20008000000 */
[----:B------:R-:W-:Y:S05]  /*4630*/  BRA.U !UP0, `(.L_x_78) ;  /* 0x0000000108a47547 */ /* 0x000fea000b800000 */
[----:B------:R-:W-:Y:S02]  /*4640*/  UIMAD.WIDE.U32 UR18, UR13, UR51, URZ ;  /* 0x000000330d1272a5 */ /* 0x000fe4000f8e00ff */
[----:B------:R-:W-:Y:S02]  /*4650*/  UIMAD.WIDE.U32 UR26, UR14, UR48, URZ ;  /* 0x000000300e1a72a5 */ /* 0x000fe4000f8e00ff */
[----:B------:R-:W-:Y:S02]  /*4660*/  USEL UR4, UR31, UR38, !UP5 ;  /* 0x000000261f047287 */ /* 0x000fe4000e800000 */
[----:B------:R-:W-:Y:S02]  /*4670*/  USEL UR7, UR37, UR39, !UP6 ;  /* 0x0000002725077287 */ /* 0x000fe4000f000000 */
[----:B--2---:R-:W-:Y:S02]  /*4680*/  UIMAD.WIDE.U32 UR8, UR4, UR22, URZ ;  /* 0x00000016040872a5 */ /* 0x004fe4000f8e00ff */
[----:B------:R-:W-:Y:S01]  /*4690*/  UIMAD.WIDE.U32 UR10, UR7, UR22, URZ ;  /* 0x00000016070a72a5 */ /* 0x000fe2000f8e00ff */
[----:B------:R-:W-:Y:S02]  /*46a0*/  UMOV UR5, UR19 ;  /* 0x0000001300057c82 */ /* 0x000fe40008000000 */
[----:B------:R-:W-:Y:S03]  /*46b0*/  USHF.R.U32.HI UR6, URZ, UR46, UR5 ;  /* 0x0000002eff067299 */ /* 0x000fe60008011605 */
[----:B------:R-:W-:Y:S01]  /*46c0*/  UMOV UR5, UR27 ;  /* 0x0000001b00057c82 */ /* 0x000fe20008000000 */
[----:B------:R-:W-:Y:S02]  /*46d0*/  USEL UR6, UR13, UR6, !UP5 ;  /* 0x000000060d067287 */ /* 0x000fe4000e800000 */
[----:B------:R-:W-:Y:S03]  /*46e0*/  USHF.R.U32.HI UR12, URZ, UR49, UR5 ;  /* 0x00000031ff0c7299 */ /* 0x000fe60008011605 */
[----:B------:R-:W-:Y:S02]  /*46f0*/  UMOV UR5, UR9 ;  /* 0x0000000900057c82 */ /* 0x000fe40008000000 */
[----:B------:R-:W-:Y:S03]  /*4700*/  @UP4 USHF.R.U32.HI UR4, URZ, UR23, UR5 ;  /* 0x00000017ff044299 */ /* 0x000fe60008011605 */
[----:B------:R-:W-:Y:S01]  /*4710*/  UMOV UR5, UR11 ;  /* 0x0000000b00057c82 */ /* 0x000fe20008000000 */
[----:B------:R-:W-:Y:S02]  /*4720*/  UIMAD UR4, UR45, UR4, URZ ;  /* 0x000000042d0472a4 */ /* 0x000fe4000f8e02ff */
[----:B------:R-:W-:Y:S02]  /*4730*/  @UP4 USHF.R.U32.HI UR7, URZ, UR23, UR5 ;  /* 0x00000017ff074299 */ /* 0x000fe40008011605 */
[----:B------:R-:W-:Y:S02]  /*4740*/  UIMAD.WIDE.U32 UR10, UR6, UR22, URZ ;  /* 0x00000016060a72a5 */ /* 0x000fe4000f8e00ff */
[----:B------:R-:W-:Y:S02]  /*4750*/  USEL UR5, UR14, UR12, !UP6 ;  /* 0x0000000c0e057287 */ /* 0x000fe4000f000000 */
[----:B------:R-:W-:Y:S02]  /*4760*/  UIMAD UR8, UR45, UR7, URZ ;  /* 0x000000072d0872a4 */ /* 0x000fe4000f8e02ff */
[----:B------:R-:W-:Y:S03]  /*4770*/  UISETP.GE.AND UP0, UPT, UR6, UR4, UPT ;  /* 0x000000040600728c */ /* 0x000fe6000bf06270 */
[----:B------:R-:W-:Y:S01]  /*4780*/  UMOV UR4, UR11 ;  /* 0x0000000b00047c82 */ /* 0x000fe20008000000 */
[----:B------:R-:W-:Y:S02]  /*4790*/  UISETP.GE.OR UP0, UPT, UR5, UR8, UP0 ;  /* 0x000000080500728c */ /* 0x000fe40008706670 */
[----:B------:R-:W-:Y:S02]  /*47a0*/  USHF.R.U32.HI UR4, URZ, UR23, UR4 ;  /* 0x00000017ff047299 */ /* 0x000fe40008011604 */
[----:B------:R-:W-:Y:S02]  /*47b0*/  UIMAD.WIDE.U32 UR8, UR5, UR22, URZ ;  /* 0x00000016050872a5 */ /* 0x000fe4000f8e00ff */
[----:B------:R-:W-:Y:S04]  /*47c0*/  USEL UR10, UR6, UR4, !UP4 ;  /* 0x00000004060a7287 */ /* 0x000fe8000e000000 */
[----:B------:R-:W-:Y:S01]  /*47d0*/  UIADD3 UR11, UPT, UPT, -UR10, URZ, URZ ;  /* 0x000000ff0a0b7290 */ /* 0x000fe2000fffe1ff */
[----:B------:R-:W-:Y:S02]  /*47e0*/  @!UP0 UMOV UR4, UR9 ;  /* 0x0000000900048c82 */ /* 0x000fe40008000000 */
[----:B------:R-:W-:Y:S02]  /*47f0*/  @!UP0 USHF.R.U32.HI UR4, URZ, UR23, UR4 ;  /* 0x00000017ff048299 */ /* 0x000fe40008011604 */
[----:B------:R-:W-:Y:S02]  /*4800*/  UIMAD UR8, UR45, UR11, UR6 ;  /* 0x0000000b2d0872a4 */ /* 0x000fe4000f8e0206 */
[----:B------:R-:W-:Y:S04]  /*4810*/  @!UP0 USEL UR4, UR5, UR4, !UP4 ;  /* 0x0000000405048287 */ /* 0x000fe8000e000000 */
[----:B------:R-:W-:Y:S02]  /*4820*/  @!UP0 UIMAD UR7, UR7, UR8, UR4 ;  /* 0x00000008070782a4 */ /* 0x000fe4000f8e0204 */
[----:B------:R-:W-:Y:S02]  /*4830*/  @!UP0 UIADD3 UR9, UPT, UPT, UR10, -UR4, URZ ;  /* 0x800000040a098290 */ /* 0x000fe4000fffe0ff */
[----:B------:R-:W-:Y:S02]  /*4840*/  UIADD3 UR8, UPT, UPT, -UR6, URZ, URZ ;  /* 0x000000ff06087290 */ /* 0x000fe4000fffe1ff */
[----:B------:R-:W-:Y:S02]  /*4850*/  UIADD3 UR4, UPT, UPT, -UR5, URZ, URZ ;  /* 0x000000ff05047290 */ /* 0x000fe4000fffe1ff */
[----:B------:R-:W-:Y:S03]  /*4860*/  @!UP0 UIMAD UR6, UR9, UR45, UR5 ;  /* 0x0000002d090682a4 */ /* 0x000fe6000f8e0205 */
[----:B------:R-:W-:Y:S01]  /*4870*/  @!UP0 UMOV UR5, UR7 ;  /* 0x0000000700058c82 */ /* 0x000fe20008000000 */
[----:B------:R-:W-:Y:S02]  /*4880*/  UIMAD UR7, UR15, UR4, UR14 ;  /* 0x000000040f0772a4 */ /* 0x000fe4000f8e020e */
[----:B------:R-:W-:Y:S02]  /*4890*/  UIMAD UR4, UR50, UR8, UR13 ;  /* 0x00000008320472a4 */ /* 0x000fe4000f8e020d */
[----:B------:R-:W-:Y:S02]  /*48a0*/  UIMAD UR14, UR5, UR15, UR7 ;  /* 0x0000000f050e72a4 */ /* 0x000fe4000f8e0207 */
[----:B------:R-:W-:Y:S11]  /*48b0*/  UIMAD UR13, UR6, UR50, UR4 ;  /* 0x00000032060d72a4 */ /* 0x000ff6000f8e0204 */
[----:B------:R-:W-:Y:S01]  /*48c0*/  @!UPT UIADD3 URZ, UPT, UPT, URZ, URZ, URZ ;  /* 0x000000fffffff290 */ /* 0x000fe2000fffe0ff */
.L_x_78:
[----:B------:R-:W4:Y:S01]  /*48d0*/  @!UP3 LDCU.128 UR8, c[0x0][0xb10] ;  /* 0x00016200ff08b7ac */ /* 0x000f220008000c00 */
[----:B------:R-:W-:Y:S01]  /*48e0*/  IMAD.MOV.U32 R10, RZ, RZ, 0x1 ;  /* 0x00000001ff0a7424 */ /* 0x000fe200078e00ff */
[C---:B-1----:R-:W-:Y:S02]  /*48f0*/  ISETP.NE.U32.AND P1, PT, R4.reuse, RZ, PT ;  /* 0x000000ff0400720c */ /* 0x042fe40003f25070 */
[----:B------:R-:W-:Y:S02]  /*4900*/  ISETP.NE.U32.AND P0, PT, R4, RZ, PT ;  /* 0x000000ff0400720c */ /* 0x000fe40003f05070 */
[C---:B------:R-:W-:Y:S01]  /*4910*/  ISETP.NE.AND.EX P1, PT, R5.reuse, RZ, PT, P1 ;  /* 0x000000ff0500720c */ /* 0x040fe20003f25310 */
[----:B------:R-:W1:Y:S01]  /*4920*/  @!UP3 LDCU UR5, c[0x0][0xb0c] ;  /* 0x00016180ff05b7ac */ /* 0x000e620008000800 */
[----:B------:R-:W-:Y:S02]  /*4930*/  ISETP.NE.AND.EX P0, PT, R5, RZ, PT, P0 ;  /* 0x000000ff0500720c */ /* 0x000fe40003f05300 */
[----:B------:R-:W-:Y:S01]  /*4940*/  SHF.L.U32 R10, R10, 0x1f, RZ ;  /* 0x0000001f0a0a7819 */ /* 0x000fe200000006ff */
[----:B------:R-:W-:Y:S02]  /*4950*/  USHF.L.U32 UR43, UR16, 0x6, URZ ;  /* 0x00000006102b7899 */ /* 0x000fe400080006ff */
[----:B------:R-:W-:Y:S02]  /*4960*/  USHF.L.U32 UR42, UR20, 0x8, URZ ;  /* 0x00000008142a7899 */ /* 0x000fe400080006ff */
[----:B----4-:R-:W-:Y:S07]  /*4970*/  UIMAD.WIDE.U32 UR6, UR14, UR8, URZ ;  /* 0x000000080e0672a5 */ /* 0x010fee000f8e00ff */
[----:B------:R-:W-:Y:S01]  /*4980*/  @!UP3 UMOV UR4, UR7 ;  /* 0x000000070004bc82 */ /* 0x000fe20008000000 */
[----:B-1----:R-:W-:Y:S02]  /*4990*/  @!UP3 UISETP.NE.AND UP0, UPT, UR5, 0x1, UPT ;  /* 0x000000010500b88c */ /* 0x002fe4000bf05270 */
[----:B------:R-:W-:Y:S02]  /*49a0*/  @!UP3 USHF.R.U32.HI UR4, URZ, UR9, UR4 ;  /* 0x00000009ff04b299 */ /* 0x000fe40008011604 */
[----:B------:R-:W-:Y:S02]  /*49b0*/  UIMAD.WIDE.U32 UR6, UR13, UR11, URZ ;  /* 0x0000000b0d0672a5 */ /* 0x000fe4000f8e00ff */
[----:B------:R-:W-:Y:S02]  /*49c0*/  @!UP3 USEL UR8, UR14, UR4, !UP0 ;  /* 0x000000040e08b287 */ /* 0x000fe4000c000000 */
[----:B------:R-:W-:Y:S03]  /*49d0*/  @!UP3 UISETP.NE.AND UP0, UPT, UR10, 0x1, UPT ;  /* 0x000000010a00b88c */ /* 0x000fe6000bf05270 */
[----:B------:R-:W-:Y:S02]  /*49e0*/  @!UP3 UMOV UR6, UR7 ;  /* 0x000000070006bc82 */ /* 0x000fe40008000000 */
[----:B------:R-:W1:Y:S02]  /*49f0*/  @!UP3 LDCU UR4, c[0x0][0xb20] ;  /* 0x00016400ff04b7ac */ /* 0x000e640008000800 */
[----:B-1----:R-:W-:Y:S04]  /*4a00*/  @!UP3 USHF.R.U32.HI UR6, URZ, UR4, UR6 ;  /* 0x00000004ff06b299 */ /* 0x002fe80008011606 */
[----:B------:R-:W-:Y:S04]  /*4a10*/  @!UP3 USEL UR6, UR13, UR6, !UP0 ;  /* 0x000000060d06b287 */ /* 0x000fe8000c000000 */
[----:B------:R-:W-:Y:S02]  /*4a20*/  @!UP3 UIADD3 UR4, UPT, UPT, -UR8, UR6, URZ ;  /* 0x000000060804b290 */ /* 0x000fe4000fffe1ff */
[----:B------:R-:W-:Y:S02]  /*4a30*/  @!UP3 UIADD3 UR6, UPT, UPT, UR8, -UR6, URZ ;  /* 0x800000060806b290 */ /* 0x000fe4000fffe0ff */
[----:B------:R-:W-:Y:S02]  /*4a40*/  @!UP3 UIMAD UR14, UR4, UR5, UR14 ;  /* 0x00000005040eb2a4 */ /* 0x000fe4000f8e020e */
[----:B------:R-:W-:Y:S01]  /*4a50*/  @!UP3 UIMAD UR13, UR6, UR10, UR13 ;  /* 0x0000000a060db2a4 */ /* 0x000fe2000f8e020d */
[----:B------:R-:W-:Y:S11]  /*4a60*/  BRA.U UP1, `(.L_x_79) ;  /* 0x0000000101107547 */ /* 0x000ff6000b800000 */
[----:B---3--:R-:W-:Y:S04]  /*4a70*/  MOV R0, UR54 ;  /* 0x0000003600007c02 */ /* 0x008fe80008000f00 */
[----:B------:R-:W-:Y:S04]  /*4a80*/  SHF.L.U32 R9, R0, 0x1f, RZ ;  /* 0x0000001f00097819 */ /* 0x000fe800000006ff */
[----:B------:R-:W1:Y:S02]  /*4a90*/  SYNCS.PHASECHK.TRANS64.TRYWAIT P2, [UR21+0x68], R9 ;  /* 0x00006809ff0075a7 */ /* 0x000e640008041115 */
[----:B-1----:R-:W-:Y:S05]  /*4aa0*/  @!P2 BRA `(.L_x_80) ;  /* 0x000000740090a947 */ /* 0x002fea0003800000 */
.L_x_79:
[----:B------:R-:W-:Y:S05]  /*4ab0*/  @!P1 BRA `(.L_x_81) ;  /* 0x0000000000309947 */ /* 0x000fea0003800000 */
[----:B------:R-:W-:Y:S01]  /*4ac0*/  ISETP.NE.U32.AND P1, PT, R2, RZ, PT ;  /* 0x000000ff0200720c */ /* 0x000fe20003f25070 */
[----:B------:R-:W4:Y:S01]  /*4ad0*/  LDCU.64 UR4, c[0x0][0x358] ;  /* 0x00006b00ff0477ac */ /* 0x000f220008000a00 */
[----:B------:R-:W-:Y:S02]  /*4ae0*/  IMAD.MOV.U32 R57, RZ, RZ, 0x1 ;  /* 0x00000001ff397424 */ /* 0x000fe400078e00ff */
[----:B------:R-:W-:Y:S11]  /*4af0*/  ISETP.NE.AND.EX P1, PT, R3, RZ, PT, P1 ;  /* 0x000000ff0300720c */ /* 0x000ff60003f25310 */
[----:B------:R-:W-:Y:S02]  /*4b00*/  @!UPT UIADD3 URZ, UPT, UPT, URZ, URZ, URZ ;  /* 0x000000fffffff290 */ /* 0x000fe4000fffe0ff */
[----:B-1----:R-:W1:Y:S01]  /*4b10*/  @P1 LDC.64 R8, c[0x0][0x888] ;  /* 0x00022200ff081b82 */ /* 0x002e620000000a00 */
[----:B---3--:R-:W-:Y:S04]  /*4b20*/  @P1 IMAD R0, R4, UR36, RZ ;  /* 0x0000002404001c24 */ /* 0x008fe8000f8e02ff */
[----:B-1----:R-:W-:Y:S04]  /*4b30*/  @P1 IMAD.WIDE R8, R0, 0x4, R8 ;  /* 0x0000000400081825 */ /* 0x002fe800078e0208 */
[----:B------:R-:W-:Y:S01]  /*4b40*/  HFMA2 R0, -RZ, RZ, 0, 5.9604644775390625e-08 ;  /* 0x00000001ff007431 */ /* 0x000fe200000001ff */
[----:B----45:R4:W5:Y:S04]  /*4b50*/  @P1 LDG.E R27, desc[UR4][R8.64] ;  /* 0x00000004081b1981 */ /* 0x030968000c1e1900 */
[----:B------:R-:W-:Y:S01]  /*4b60*/  @!P1 PRMT R57, R0, 0x7610, R57 ;  /* 0x0000761000399816 */ /* 0x000fe20000000039 */
[----:B----4-:R-:W1:Y:S06]  /*4b70*/  @!P1 LDC R27, c[0x0][0x880] ;  /* 0x00022000ff1b9b82 */ /* 0x010e6c0000000800 */
.L_x_81:
[----:B-1---5:R-:W-:Y:S01]  /*4b80*/  @!P0 FSETP.EQ.AND P1, PT, R27, RZ, PT ;  /* 0x000000ff1b00820b */ /* 0x022fe20003f22000 */
[----:B------:R-:W-:Y:S01]  /*4b90*/  @!UPT UIADD3 URZ, UPT, UPT, URZ, URZ, URZ ;  /* 0x000000fffffff290 */ /* 0x000fe2000fffe0ff */
[----:B------:R-:W-:Y:S11]  /*4ba0*/  @!P0 BRA `(.L_x_82) ;  /* 0x0000000000188947 */ /* 0x000ff60003800000 */
[----:B------:R-:W-:Y:S02]  /*4bb0*/  LOP3.LUT P0, RZ, R57, 0xff, RZ, 0xc0, !PT ;  /* 0x000000ff39ff7812 */ /* 0x000fe4000780c0ff */
[----:B------:R-:W-:Y:S04]  /*4bc0*/  ISETP.NE.U32.AND P1, PT, R2, RZ, PT ;  /* 0x000000ff0200720c */ /* 0x000fe80003f25070 */
[----:B------:R-:W-:Y:S04]  /*4bd0*/  ISETP.NE.AND.EX P1, PT, R3, RZ, PT, P1 ;  /* 0x000000ff0300720c */ /* 0x000fe80003f25310 */
[----:B------:R-:W-:Y:S03]  /*4be0*/  PLOP3.LUT P1, PT, P1, PT, PT, 0x8, 0x80 ;  /* 0x000000000080781c */ /* 0x000fe60000f2e170 */
[----:B------:R-:W-:Y:S11]  /*4bf0*/  @P0 FSETP.EQ.AND P1, PT, R27, RZ, PT ;  /* 0x000000ff1b00020b */ /* 0x000ff60003f22000 */
[----:B------:R-:W-:Y:S02]  /*4c00*/  @!UPT UIADD3 URZ, UPT, UPT, URZ, URZ, URZ ;  /* 0x000000fffffff290 */ /* 0x000fe4000fffe0ff */
.L_x_82:
[----:B------:R-:W1:Y:S01]  /*4c10*/  SYNCS.PHASECHK.TRANS64.TRYWAIT P2, [UR21+0x40], R10 ;  /* 0x0000400aff0075a7 */ /* 0x000e620008041115 */
[----:B------:R-:W-:Y:S04]  /*4c20*/  ELECT P0, URZ, PT ;  /* 0x0000000000ff782f */ /* 0x000fe80003800000 */
[----:B------:R-:W-:Y:S11]  /*4c30*/  PLOP3.LUT P1, PT, P1, P0, PT, 0xf2, 0x2f ;  /* 0x00000000002f781c */ /* 0x000ff60000f21e72 */
[----:B------:R-:W-:Y:S02]  /*4c40*/  @!UPT UIADD3 URZ, UPT, UPT, URZ, URZ, URZ ;  /* 0x000000fffffff290 */ /* 0x000fe4000fffe0ff */
[----:B------:R-:W-:Y:S05]  /*4c50*/  @!P1 IADD3 R6, P0, PT, R16, 0x580, RZ ;  /* 0x0000058010069810 */ /* 0x000fea0007f1e0ff */
[----:B---3--:R-:W-:Y:S01]  /*4c60*/  @!P1 IMAD.X R0, RZ, RZ, R17, P0 ;  /* 0x000000ffff009224 */ /* 0x008fe200000e0611 */
[----:B-1----:R-:W-:Y:S07]  /*4c70*/  @!P2 BRA `(.L_x_83) ;  /* 0x000000740034a947 */ /* 0x002fee0003800000 */
.L_x_202:
[----:B------:R-:W-:Y:S01]  /*4c80*/  @!P1 R2UR UR5, R6 ;  /* 0x00000000060592ca */ /* 0x000fe200000e0000 */
[----:B------:R-:W-:Y:S01]  /*4c90*/  VOTEU.ALL UP0, P1 ;  /* 0x0000000000ff7886 */ /* 0x000fe20000800000 */
[----:B------:R-:W-:Y:S01]  /*4ca0*/  @!P1 R2UR UR4, R0 ;  /* 0x00000000000492ca */ /* 0x000fe200000e0000 */
[----:B------:R-:W-:Y:S01]  /*4cb0*/  @!P1 IMAD.MOV.U32 R0, RZ, RZ, 0x2000 ;  /* 0x00002000ff009424 */ /* 0x000fe200078e00ff */
[----:B------:R-:W-:Y:S01]  /*4cc0*/  UMOV UR8, 0x0 ;  /* 0x0000000000087882 */ /* 0x000fe20000000000 */
[----:B------:R-:W-:Y:S01]  /*4cd0*/  UMOV UR9, 0x10000000 ;  /* 0x1000000000097882 */ /* 0x000fe20000000000 */
[----:B------:R-:W-:Y:S01]  /*4ce0*/  @!UP0 UIADD3 UR40, UPT, UPT, UR21, 0x400, URZ ;  /* 0x0000040015288890 */ /* 0x000fe2000fffe0ff */
[----:B------:R-:W-:Y:S01]  /*4cf0*/  @!P1 IADD3 R6, P0, PT, R16, 0x580, RZ ;  /* 0x0000058010069810 */ /* 0x000fe20007f1e0ff */
[----:B------:R-:W-:Y:S01]  /*4d00*/  VOTEU.ALL UP0, P1 ;  /* 0x0000000000ff7886 */ /* 0x000fe20000800000 */
[----:B------:R-:W-:Y:S01]  /*4d10*/  UMOV UR44, UR36 ;  /* 0x00000024002c7c82 */ /* 0x000fe20008000000 */
[----:B------:R-:W-:Y:S03]  /*4d20*/  UPRMT UR6, UR52, 0x654, UR41 ;  /* 0x0000065434067896 */ /* 0x000fe60008000029 */
[----:B------:R-:W-:Y:S02]  /*4d30*/  IMAD.U32 R8, RZ, RZ, UR5 ;  /* 0x00000005ff087e24 */ /* 0x000fe4000f8e00ff */
[----:B-1----:R-:W-:Y:S03]  /*4d40*/  IMAD.U32 R9, RZ, RZ, UR4 ;  /* 0x00000004ff097e24 */ /* 0x002fe6000f8e00ff */
[----:B------:R-:W-:Y:S02]  /*4d50*/  @!P1 R2UR UR4, R8 ;  /* 0x00000000080492ca */ /* 0x000fe400000e0000 */
[----:B------:R-:W-:Y:S11]  /*4d60*/  @!P1 R2UR UR5, R9 ;  /* 0x00000000090592ca */ /* 0x000ff600000e0000 */
[----:B------:R-:W-:Y:S02]  /*4d70*/  @!UPT UIADD3 URZ, UPT, UPT, URZ, URZ, URZ ;  /* 0x000000fffffff290 */ /* 0x000fe4000fffe0ff */
[----:B------:R1:W-:Y:S01]  /*4d80*/  @!UP0 UTMALDG.3D [UR40], [UR4], desc[UR8] ;  /* 0x00000828040085b4 */ /* 0x0003e20008011000 */
[----:B------:R3:W-:Y:S01]  /*4d90*/  @!P1 SYNCS.ARRIVE.TRANS64.RED.A0TR RZ, [UR21+0x20], R0 ;  /* 0x00002000ffff99a7 */ /* 0x0007e20008300415 */
[----:B------:R-:W-:Y:S01]  /*4da0*/  SYNCS.ARRIVE.TRANS64.RED.A1T0 RZ, [UR6], RZ ;  /* 0x000000ffffff79a7 */ /* 0x000fe20008100406 */
[----:B---3--:R-:W-:Y:S01]  /*4db0*/  @!P1 IMAD.X R0, RZ, RZ, R17, P0 ;  /* 0x000000ffff009224 */ /* 0x008fe200000e0611 */
[----:B------:R-:W3:Y:S02]  /*4dc0*/  SYNCS.PHASECHK.TRANS64.TRYWAIT P2, [UR21+0x48], R10 ;  /* 0x0000480aff0075a7 */ /* 0x000ee40008041115 */
[----:B-1-3--:R-:W-:Y:S05]  /*4dd0*/  @!P2 BRA `(.L_x_84) ;  /* 0x0000007000f4a947 */ /* 0x00afea0003800000 */
.L_x_204:
        /* <DEDUP_REMOVED lines=8> */
[----:B------:R-:W-:Y:S01]  /*4e60*/  @!UP0 UIADD3 UR32, UPT, UPT, UR21, 0x2400, URZ ;  /* 0x0000240015208890 */ /* 0x000fe2000fffe0ff */
[----:B------:R-:W-:Y:S01]  /*4e70*/  VOTEU.ALL UP0, P1 ;  /* 0x0000000000ff7886 */ /* 0x000fe20000800000 */
[----:B------:R-:W-:Y:S01]  /*4e80*/  UMOV UR35, UR43 ;  /* 0x0000002b00237c82 */ /* 0x000fe20008000000 */
[----:B------:R-:W-:Y:S02]  /*4e90*/  UPRMT UR7, UR52, 0x654, UR33 ;  /* 0x0000065434077896 */ /* 0x000fe40008000021 */
        /* <DEDUP_REMOVED lines=11> */
.L_x_206:
        /* <DEDUP_REMOVED lines=11> */
[----:B------:R-:W-:Y:S02]  /*5000*/  UMOV UR28, UR36 ;  /* 0x00000024001c7c82 */ /* 0x000fe40008000000 */
[----:B------:R-:W-:Y:S01]  /*5010*/  IMAD.U32 R8, RZ, RZ, UR5 ;  /* 0x00000005ff087e24 */ /* 0x000fe2000f8e00ff */
[----:B------:R-:W-:Y:S01]  /*5020*/  UPRMT UR29, UR52, 0x654, UR25 ;  /* 0x00000654341d7896 */ /* 0x000fe20008000019 */
        /* <DEDUP_REMOVED lines=10> */
.L_x_208:
[----:B------:R-:W-:Y:S01]  /*50d0*/  @!P1 R2UR UR5, R6 ;  /* 0x00000000060592ca */ /* 0x000fe200000e0000 */
[----:B------:R-:W-:Y:S01]  /*50e0*/  VOTEU.ALL UP0, P1 ;  /* 0x0000000000ff7886 */ /* 0x000fe20000800000 */
[----:B------:R-:W-:Y:S01]  /*50f0*/  @!P1 R2UR UR4, R0 ;  /* 0x00000000000492ca */ /* 0x000fe200000e0000 */
[----:B------:R-:W-:Y:S01]  /*5100*/  @!P1 IMAD.MOV.U32 R0, RZ, RZ, 0x2000 ;  /* 0x00002000ff009424 */ /* 0x000fe200078e00ff */
[----:B------:R-:W-:Y:S01]  /*5110*/  UMOV UR8, 0x0 ;  /* 0x0000000000087882 */ /* 0x000fe20000000000 */
[----:B------:R-:W-:Y:S01]  /*5120*/  UMOV UR9, 0x10000000 ;  /* 0x1000000000097882 */ /* 0x000fe20000000000 */
[----:B------:R-:W-:Y:S01]  /*5130*/  @!UP0 UIADD3 UR18, UPT, UPT, UR42, 0x60, URZ ;  /* 0x000000602a128890 */ /* 0x000fe2000fffe0ff */
[----:B-1----:R-:W-:Y:S01]  /*5140*/  SHF.L.U32 R9, RZ, 0x1f, RZ ;  /* 0x0000001fff097819 */ /* 0x002fe200000006ff */
[----:B------:R-:W-:Y:S01]  /*5150*/  @!UP0 UIADD3 UR16, UPT, UPT, UR21, 0x6400, URZ ;  /* 0x0000640015108890 */ /* 0x000fe2000fffe0ff */
[----:B------:R-:W-:Y:S01]  /*5160*/  @!P1 IADD3 R8, P0, PT, R16, 0x580, RZ ;  /* 0x0000058010089810 */ /* 0x000fe20007f1e0ff */
[----:B------:R-:W-:Y:S01]  /*5170*/  VOTEU.ALL UP0, P1 ;  /* 0x0000000000ff7886 */ /* 0x000fe20000800000 */
[----:B------:R-:W-:Y:S01]  /*5180*/  UMOV UR19, UR43 ;  /* 0x0000002b00137c82 */ /* 0x000fe20008000000 */
[----:B------:R-:W-:Y:S01]  /*5190*/  UMOV UR20, UR36 ;  /* 0x0000002400147c82 */ /* 0x000fe20008000000 */
[----:B------:R-:W-:Y:S01]  /*51a0*/  IMAD.U32 R18, RZ, RZ, UR5 ;  /* 0x00000005ff127e24 */ /* 0x000fe2000f8e00ff */
[----:B------:R-:W-:Y:S01]  /*51b0*/  UPRMT UR24, UR52, 0x654, UR17 ;  /* 0x0000065434187896 */ /* 0x000fe20008000011 */
[----:B------:R-:W-:Y:S02]  /*51c0*/  IMAD.U32 R19, RZ, RZ, UR4 ;  /* 0x00000004ff137e24 */ /* 0x000fe4000f8e00ff */
[----:B------:R-:W-:Y:S01]  /*51d0*/  @!P1 IMAD.X R6, RZ, RZ, R17, P0 ;  /* 0x000000ffff069224 */ /* 0x000fe200000e0611 */
[----:B------:R-:W-:Y:S02]  /*51e0*/  @!P1 R2UR UR4, R18 ;  /* 0x00000000120492ca */ /* 0x000fe400000e0000 */
[----:B------:R-:W-:Y:S11]  /*51f0*/  @!P1 R2UR UR5, R19 ;  /* 0x00000000130592ca */ /* 0x000ff600000e0000 */
[----:B------:R-:W-:Y:S02]  /*5200*/  @!UPT UIADD3 URZ, UPT, UPT, URZ, URZ, URZ ;  /* 0x000000fffffff290 */ /* 0x000fe4000fffe0ff */
[----:B------:R1:W-:Y:S01]  /*5210*/  @!UP0 UTMALDG.3D [UR16], [UR4], desc[UR8] ;  /* 0x00000810040085b4 */ /* 0x0003e20008011000 */
[----:B------:R1:W-:Y:S01]  /*5220*/  @!P1 SYNCS.ARRIVE.TRANS64.RED.A0TR RZ, [UR21+0x38], R0 ;  /* 0x00003800ffff99a7 */ /* 0x0003e20008300415 */
[----:B------:R-:W-:Y:S01]  /*5230*/  SYNCS.ARRIVE.TRANS64.RED.A1T0 RZ, [UR24], RZ ;  /* 0x000000ffffff79a7 */ /* 0x000fe20008100418 */
[----:B------:R-:W3:Y:S02]  /*5240*/  SYNCS.PHASECHK.TRANS64.TRYWAIT P2, [UR21+0x40], R9 ;  /* 0x00004009ff0075a7 */ /* 0x000ee40008041115 */
[----:B-1-3--:R-:W-:Y:S05]  /*5250*/  @!P2 BRA `(.L_x_87) ;  /* 0x00000070001ca947 */ /* 0x00afea0003800000 */
.L_x_210:
[----:B------:R-:W-:Y:S01]  /*5260*/  @!P1 R2UR UR5, R8 ;  /* 0x00000000080592ca */ /* 0x000fe200000e0000 */
[----:B------:R-:W-:Y:S01]  /*5270*/  VOTEU.ALL UP0, P1 ;  /* 0x0000000000ff7886 */ /* 0x000fe20000800000 */
[----:B------:R-:W-:Y:S01]  /*5280*/  @!P1 R2UR UR4, R6 ;  /* 0x00000000060492ca */ /* 0x000fe200000e0000 */
[----:B-1----:R-:W-:Y:S01]  /*5290*/  @!P1 IMAD.MOV.U32 R0, RZ, RZ, 0x2000 ;  /* 0x00002000ff009424 */ /* 0x002fe200078e00ff */
        /* <DEDUP_REMOVED lines=9> */
[----:B------:R-:W-:Y:S01]  /*5330*/  UMOV UR12, UR36 ;  /* 0x00000024000c7c82 */ /* 0x000fe20008000000 */
        /* <DEDUP_REMOVED lines=10> */
.L_x_212:
        /* <DEDUP_REMOVED lines=24> */
.L_x_214:
[----:B------:R-:W-:Y:S01]  /*5560*/  @!P1 R2UR UR5, R8 ;  /* 0x00000000080592ca */ /* 0x000fe200000e0000 */
[----:B------:R-:W-:Y:S01]  /*5570*/  VOTEU.ALL UP0, P1 ;  /* 0x0000000000ff7886 */ /* 0x000fe20000800000 */
[----:B------:R-:W-:Y:S01]  /*5580*/  @!P1 R2UR UR4, R6 ;  /* 0x00000000060492ca */ /* 0x000fe200000e0000 */
[----:B-1----:R-:W-:Y:S01]  /*5590*/  @!P1 IMAD.MOV.U32 R0, RZ, RZ, 0x2000 ;  /* 0x00002000ff009424 */ /* 0x002fe200078e00ff */
[----:B------:R-:W-:Y:S01]  /*55a0*/  UMOV UR6, 0x0 ;  /* 0x0000000000067882 */ /* 0x000fe20000000000 */
[----:B------:R-:W-:Y:S01]  /*55b0*/  UMOV UR7, 0x10000000 ;  /* 0x1000000000077882 */ /* 0x000fe20000000000 */
[----:B------:R-:W-:Y:S01]  /*55c0*/  @!UP0 UIADD3 UR10, UPT, UPT, UR42, 0xc0, URZ ;  /* 0x000000c02a0a8890 */ /* 0x000fe2000fffe0ff */
[----:B------:R-:W-:Y:S01]  /*55d0*/  VIADD R14, R14, 0x1 ;  /* 0x000000010e0e7836 */ /* 0x000fe20000000000 */
[----:B------:R-:W-:Y:S01]  /*55e0*/  @!UP0 UIADD3 UR8, UPT, UPT, UR21, 0x4400, URZ ;  /* 0x0000440015088890 */ /* 0x000fe2000fffe0ff */
[----:B------:R-:W-:Y:S01]  /*55f0*/  VOTEU.ALL UP0, P1 ;  /* 0x0000000000ff7886 */ /* 0x000fe20000800000 */
[----:B------:R-:W-:Y:S01]  /*5600*/  UMOV UR9, UR25 ;  /* 0x0000001900097c82 */ /* 0x000fe20008000000 */
[----:B------:R-:W-:Y:S02]  /*5610*/  UMOV UR11, UR43 ;  /* 0x0000002b000b7c82 */ /* 0x000fe40008000000 */
[----:B------:R-:W-:Y:S01]  /*5620*/  IMAD.U32 R18, RZ, RZ, UR5 ;  /* 0x00000005ff127e24 */ /* 0x000fe2000f8e00ff */
[----:B------:R-:W-:Y:S01]  /*5630*/  UMOV UR12, UR36 ;  /* 0x00000024000c7c82 */ /* 0x000fe20008000000 */
[----:B------:R-:W-:Y:S03]  /*5640*/  IMAD.U32 R19, RZ, RZ, UR4 ;  /* 0x00000004ff137e24 */ /* 0x000fe6000f8e00ff */
        /* <DEDUP_REMOVED lines=8> */
.L_x_216:
[----:B------:R-:W-:Y:S01]  /*56d0*/  @!P1 IADD3 R6, P0, PT, R16, 0x580, RZ ;  /* 0x0000058010069810 */ /* 0x000fe20007f1e0ff */
[----:B------:R-:W-:Y:S01]  /*56e0*/  VOTEU.ALL UP0, P1 ;  /* 0x0000000000ff7886 */ /* 0x000fe20000800000 */
[----:B------:R-:W-:Y:S01]  /*56f0*/  UMOV UR6, 0x0 ;  /* 0x0000000000067882 */ /* 0x000fe20000000000 */
[----:B------:R-:W-:Y:S01]  /*5700*/  UMOV UR7, 0x10000000 ;  /* 0x1000000000077882 */ /* 0x000fe20000000000 */
[----:B------:R-:W-:Y:S01]  /*5710*/  @!P1 R2UR UR5, R6 ;  /* 0x00000000060592ca */ /* 0x000fe200000e0000 */
[----:B-1----:R-:W-:Y:S01]  /*5720*/  @!P1 IMAD.X R0, RZ, RZ, R17, P0 ;  /* 0x000000ffff009224 */ /* 0x002fe200000e0611 */
[----:B------:R-:W-:Y:S01]  /*5730*/  @!UP0 UIADD3 UR10, UPT, UPT, UR42, 0xe0, URZ ;  /* 0x000000e02a0a8890 */ /* 0x000fe2000fffe0ff */
[----:B------:R-:W-:Y:S01]  /*5740*/  R2UR UR18, R59 ;  /* 0x000000003b1272ca */ /* 0x000fe200000e0000 */
[----:B------:R-:W-:Y:S01]  /*5750*/  @!UP0 UIADD3 UR8, UPT, UPT, UR21, 0x6400, URZ ;  /* 0x0000640015088890 */ /* 0x000fe2000fffe0ff */
[----:B------:R-:W-:Y:S01]  /*5760*/  R2UR UR16, R60 ;  /* 0x000000003c1072ca */ /* 0x000fe200000e0000 */
[----:B------:R-:W-:Y:S01]  /*5770*/  VOTEU.ALL UP0, P1 ;  /* 0x0000000000ff7886 */ /* 0x000fe20000800000 */
[----:B------:R-:W-:Y:S01]  /*5780*/  @!P1 R2UR UR4, R0 ;  /* 0x00000000000492ca */ /* 0x000fe200000e0000 */
[----:B------:R-:W-:Y:S01]  /*5790*/  UMOV UR9, UR17 ;  /* 0x0000001100097c82 */ /* 0x000fe20008000000 */
[----:B------:R-:W-:Y:S01]  /*57a0*/  UMOV UR11, UR43 ;  /* 0x0000002b000b7c82 */ /* 0x000fe20008000000 */
[----:B------:R-:W-:Y:S01]  /*57b0*/  UMOV UR12, UR36 ;  /* 0x00000024000c7c82 */ /* 0x000fe20008000000 */
[C---:B------:R-:W-:Y:S01]  /*57c0*/  ISETP.NE.AND P0, PT, R14.reuse, 0x2, PT ;  /* 0x000000020e00780c */ /* 0x040fe20003f05270 */
[----:B------:R-:W-:Y:S01]  /*57d0*/  UPLOP3.LUT UP1, UPT, UPT, UPT, UPT, 0x80, 0x8 ;  /* 0x000000000008789c */ /* 0x000fe20003f2f070 */
[----:B------:R-:W-:Y:S01]  /*57e0*/  IMAD.U32 R8, RZ, RZ, UR5 ;  /* 0x00000005ff087e24 */ /* 0x000fe2000f8e00ff */
[----:B------:R-:W-:Y:S01]  /*57f0*/  UMOV UR36, UR30 ;  /* 0x0000001e00247c82 */ /* 0x000fe20008000000 */
[----:B------:R-:W-:Y:S01]  /*5800*/  SEL R0, RZ, 0x1, P0 ;  /* 0x00000001ff007807 */ /* 0x000fe20000000000 */
[----:B------:R-:W-:Y:S01]  /*5810*/  UIADD3 UR20, UPT, UPT, UR13, UR18, URZ ;  /* 0x000000120d147290 */ /* 0x000fe2000fffe0ff */
[----:B------:R-:W-:Y:S01]  /*5820*/  SEL R14, R14, RZ, P0 ;  /* 0x000000ff0e0e7207 */ /* 0x000fe20000000000 */
[----:B------:R-:W-:Y:S01]  /*5830*/  UIADD3 UR16, UPT, UPT, UR14, UR16, URZ ;  /* 0x000000100e107290 */ /* 0x000fe2000fffe0ff */
[----:B------:R-:W-:Y:S01]  /*5840*/  LOP3.LUT R13, R13, R0, RZ, 0x3c, !PT ;  /* 0x000000000d0d7212 */ /* 0x000fe200078e3cff */
[----:B------:R-:W-:Y:S01]  /*5850*/  IMAD.U32 R9, RZ, RZ, UR4 ;  /* 0x00000004ff097e24 */ /* 0x000fe2000f8e00ff */
[----:B------:R-:W-:Y:S04]  /*5860*/  @!P1 R2UR UR4, R8 ;  /* 0x00000000080492ca */ /* 0x000fe800000e0000 */
[----:B------:R-:W-:Y:S11]  /*5870*/  @!P1 R2UR UR5, R9 ;  /* 0x00000000090592ca */ /* 0x000ff600000e0000 */
[----:B------:R-:W-:Y:S02]  /*5880*/  @!UPT UIADD3 URZ, UPT, UPT, URZ, URZ, URZ ;  /* 0x000000fffffff290 */ /* 0x000fe4000fffe0ff */
[----:B------:R3:W-:Y:S01]  /*5890*/  @!UP0 UTMALDG.3D [UR8], [UR4], desc[UR6] ;  /* 0x00000608040085b4 */ /* 0x0007e20008011000 */
[----:B------:R3:W-:Y:S01]  /*58a0*/  @!P1 SYNCS.ARRIVE.TRANS64.RED.A0TR RZ, [UR21+0x38], R7 ;  /* 0x00003807ffff99a7 */ /* 0x0007e20008300415 */
[----:B------:R-:W-:Y:S01]  /*58b0*/  SYNCS.ARRIVE.TRANS64.RED.A1T0 RZ, [UR24], RZ ;  /* 0x000000ffffff79a7 */ /* 0x000fe20008100418 */
[----:B------:R-:W-:Y:S05]  /*58c0*/  BRA.U UP2, `(.L_x_91) ;  /* 0xffffffe902e07547 */ /* 0x000fea000b83ffff */
[----:B------:R-:W1:Y:S02]  /*58d0*/  SYNCS.PHASECHK.TRANS64.TRYWAIT P0, [UR21+0x40], R10 ;  /* 0x0000400aff0075a7 */ /* 0x000e640008001115 */
[----:B-1----:R-:W-:Y:S05]  /*58e0*/  @!P0 BRA `(.L_x_92) ;  /* 0x0000006800d88947 */ /* 0x002fea0003800000 */
.L_x_218:
[----:B------:R-:W4:Y:S02]  /*58f0*/  SYNCS.PHASECHK.TRANS64.TRYWAIT P0, [UR21+0x48], R10 ;  /* 0x0000480aff0075a7 */ /* 0x000f240008001115 */
[----:B----4-:R-:W-:Y:S05]  /*5900*/  @!P0 BRA `(.L_x_93) ;  /* 0x0000006800e88947 */ /* 0x010fea0003800000 */
.L_x_220:
[----:B------:R-:W4:Y:S01]  /*5910*/  SYNCS.PHASECHK.TRANS64.TRYWAIT P0, [UR21+0x50], R10 ;  /* 0x0000500aff0075a7 */ /* 0x000f220008001115 */
[----:B------:R-:W-:Y:S01]  /*5920*/  HFMA2 R0, -RZ, RZ, 0, 5.9604644775390625e-08 ;  /* 0x00000001ff007431 */ /* 0x000fe200000001ff */
[----:B----4-:R-:W-:Y:S06]  /*5930*/  @!P0 BRA `(.L_x_94) ;  /* 0x0000006800f48947 */ /* 0x010fec0003800000 */
.L_x_222:
[----:B------:R-:W-:Y:S02]  /*5940*/  MOV R2, UR21 ;  /* 0x0000001500027c02 */ /* 0x000fe40008000f00 */
[----:B-1----:R-:W-:-:S07]  /*5950*/  SHF.L.U32 R3, R0, 0x1f, RZ ;  /* 0x0000001f00037819 */ /* 0x002fce00000006ff */
.L_x_95:
[----:B-1----:R1:W4:Y:S02]  /*5960*/  SYNCS.PHASECHK.TRANS64.TRYWAIT P0, [R2+URZ+0x58], R3 ;  /* 0x00005803020075a7 */ /* 0x00232400080011ff */
[----:B----4-:R-:W-:Y:S05]  /*5970*/  @!P0 NANOSLEEP.SYNCS 0x989680 ;  /* 0x009896800000895d */ /* 0x010fea0003900000 */
[----:B------:R-:W4:Y:S02]  /*5980*/  @!P0 SYNCS.PHASECHK.TRANS64 P0, [R2+URZ+0x58], R3 ;  /* 0x00005803020085a7 */ /* 0x000f2400080010ff */
[----:B--234-:R-:W-:Y:S05]  /*5990*/  @P0 EXIT ;  /* 0x000000000000094d */ /* 0x01cfea0003800000 */
[----:B------:R-:W-:Y:S05]  /*59a0*/  BRA `(.L_x_95) ;  /* 0xfffffffc00ec7947 */ /* 0x000fea000383ffff */
.L_x_76:
[----:B------:R-:W-:-:S06]  /*59b0*/  UISETP.GE.AND UP0, UPT, UR17, 0x4, UPT ;  /* 0x000000041100788c */ /* 0x000fcc000bf06270 */
[----:B------:R-:W-:-:S13]  /*59c0*/  PLOP3.LUT P0, PT, PT, PT, UP0, 0x80, 0x8 ;  /* 0x000000000008781c */ /* 0x000fda0003f0f008 */
[----:B-1----:R-:W-:Y:S05]  /*59d0*/  @!P0 EXIT ;  /* 0x000000000000894d */ /* 0x002fea0003800000 */
[----:B------:R-:W-:Y:S01]  /*59e0*/  BAR.SYNC.DEFER_BLOCKING 0x6, 0xa0 ;  /* 0x0182800000007b1d */ /* 0x000fe20000010000 */
[C---:B------:R-:W-:Y:S01]  /*59f0*/  IMAD.SHL.U32 R5, R69.reuse, 0x20, RZ ;  /* 0x0000002045057824 */ /* 0x040fe200078e00ff */
[C---:B------:R-:W-:Y:S01]  /*5a00*/  R2P PR, R69.reuse, 0x6 ;  /* 0x0000000645007804 */ /* 0x040fe20000000000 */
[C---:B------:R-:W-:Y:S01]  /*5a10*/  IMAD.SHL.U32 R2, R69.reuse, 0x4, RZ ;  /* 0x0000000445027824 */ /* 0x040fe200078e00ff */
[----:B------:R-:W-:Y:S01]  /*5a20*/  CS2R R64, SRZ ;  /* 0x0000000000407805 */ /* 0x000fe2000001ff00 */
[----:B------:R-:W-:Y:S01]  /*5a30*/  IMAD.U32 R23, R69, 0x10000, RZ ;  /* 0x0001000045177824 */ /* 0x000fe200078e00ff */
[----:B------:R-:W-:Y:S01]  /*5a40*/  UMOV UR43, 0x400 ;  /* 0x00000400002b7882 */ /* 0x000fe20000000000 */
[----:B------:R-:W1:Y:S01]  /*5a50*/  LDCU.64 UR4, c[0x0][0x890] ;  /* 0x00011200ff0477ac */ /* 0x000e620008000a00 */
[----:B------:R-:W2:Y:S01]  /*5a60*/  LDC.64 R54, c[0x0][0x8b0] ;  /* 0x00022c00ff367b82 */ /* 0x000ea20000000a00 */
[----:B------:R-:W-:Y:S01]  /*5a70*/  LOP3.LUT R3, R5, 0xe0, RZ, 0xc0, !PT ;  /* 0x000000e005037812 */ /* 0x000fe200078ec0ff */
[----:B------:R-:W-:Y:S01]  /*5a80*/  IMAD.SHL.U32 R56, R69, 0x10, RZ ;  /* 0x0000001045387824 */ /* 0x000fe200078e00ff */
[----:B------:R-:W-:Y:S01]  /*5a90*/  ULEA UR43, UR52, UR43, 0x18 ;  /* 0x0000002b342b7291 */ /* 0x000fe2000f8ec0ff */
[----:B------:R-:W-:Y:S01]  /*5aa0*/  LOP3.LUT R5, R5, 0x100, RZ, 0xc0, !PT ;  /* 0x0000010005057812 */ /* 0x000fe200078ec0ff */
[----:B------:R-:W-:Y:S01]  /*5ab0*/  IMAD.MOV.U32 R68, RZ, RZ, 0x10 ;  /* 0x00000010ff447424 */ /* 0x000fe200078e00ff */
[----:B------:R-:W-:Y:S01]  /*5ac0*/  LOP3.LUT R2, R3, 0x1c, R2, 0xf8, !PT ;  /* 0x0000001c03027812 */ /* 0x000fe200078ef802 */
[----:B------:R-:W-:Y:S01]  /*5ad0*/  IMAD.MOV.U32 R67, RZ, RZ, 0x20 ;  /* 0x00000020ff437424 */ /* 0x000fe200078e00ff */
[----:B------:R-:W3:Y:S01]  /*5ae0*/  LDC.64 R52, c[0x0][0x8a8] ;  /* 0x00022a00ff347b82 */ /* 0x000ee20000000a00 */
[----:B------:R-:W-:Y:S01]  /*5af0*/  SHF.R.U32.HI R3, RZ, 0x2, R69 ;  /* 0x00000002ff037819 */ /* 0x000fe20000011645 */
[----:B------:R-:W-:Y:S01]  /*5b00*/  IMAD.MOV.U32 R22, RZ, RZ, RZ ;  /* 0x000000ffff167224 */ /* 0x000fe200078e00ff */
[----:B------:R-:W-:Y:S01]  /*5b10*/  LOP3.LUT R23, R23, 0x600000, RZ, 0xc0, !PT ;  /* 0x0060000017177812 */ /* 0x000fe200078ec0ff */
[----:B------:R-:W-:Y:S01]  /*5b20*/  IMAD.MOV.U32 R66, RZ, RZ, RZ ;  /* 0x000000ffff427224 */ /* 0x000fe200078e00ff */
[----:B------:R-:W-:Y:S01]  /*5b30*/  LOP3.LUT R56, R5, 0x600, R56, 0xf8, !PT ;  /* 0x0000060005387812 */ /* 0x000fe200078ef838 */
[----:B------:R-:W4:Y:S01]  /*5b40*/  LDCU UR63, c[0x0][0x370] ;  /* 0x00006e00ff3f77ac */ /* 0x000f220008000800 */
[----:B------:R-:W-:Y:S01]  /*5b50*/  LOP3.LUT R3, R2, 0x4, R3, 0x78, !PT ;  /* 0x0000000402037812 */ /* 0x000fe200078e7803 */
[----:B------:R-:W4:Y:S01]  /*5b60*/  LDS R0, [UR43+0x120] ;  /* 0x0001202bff007984 */ /* 0x000f220008000800 */
[----:B-1----:R-:W-:Y:S01]  /*5b70*/  IMAD.U32 R71, RZ, RZ, UR4 ;  /* 0x00000004ff477e24 */ /* 0x002fe2000f8e00ff */
[----:B------:R-:W-:Y:S01]  /*5b80*/  UIADD3 UR4, UPT, UPT, UR43, 0x400, URZ ;  /* 0x000004002b047890 */ /* 0x000fe2000fffe0ff */
[----:B------:R-:W-:Y:S01]  /*5b90*/  LOP3.LUT R56, R56, R3, RZ, 0xfc, !PT ;  /* 0x0000000338387212 */ /* 0x000fe200078efcff */
[----:B------:R-:W-:Y:S01]  /*5ba0*/  IMAD.U32 R70, RZ, RZ, UR5 ;  /* 0x00000005ff467e24 */ /* 0x000fe2000f8e00ff */
[----:B------:R-:W-:Y:S01]  /*5bb0*/  LOP3.LUT R69, R69, 0x60, RZ, 0xc0, !PT ;  /* 0x0000006045457812 */ /* 0x000fe200078ec0ff */
[----:B------:R-:W1:Y:S01]  /*5bc0*/  LDCU.64 UR54, c[0x0][0x348] ;  /* 0x00006900ff3677ac */ /* 0x000e620008000a00 */
[----:B------:R-:W-:Y:S01]  /*5bd0*/  SEL R68, R68, 0xfffffff0, !P2 ;  /* 0xfffffff044447807 */ /* 0x000fe20005000000 */
[----:B------:R-:W-:Y:S01]  /*5be0*/  IMAD.U32 R62, RZ, RZ, UR4 ;  /* 0x00000004ff3e7e24 */ /* 0x000fe2000f8e00ff */
[----:B------:R-:W-:Y:S01]  /*5bf0*/  SEL R67, R67, 0xffffffe0, !P1 ;  /* 0xffffffe043437807 */ /* 0x000fe20004800000 */
[----:B------:R-:W1:Y:S01]  /*5c00*/  LDCU UR42, c[0x0][0xb0c] ;  /* 0x00016180ff2a77ac */ /* 0x000e620008000800 */
[----:B------:R-:W1:Y:S01]  /*5c10*/  LDCU UR39, c[0x0][0xb30] ;  /* 0x00016600ff2777ac */ /* 0x000e620008000800 */
[----:B------:R-:W1:Y:S01]  /*5c20*/  LDCU.64 UR60, c[0x0][0x888] ;  /* 0x00011100ff3c77ac */ /* 0x000e620008000a00 */
[----:B------:R-:W1:Y:S01]  /*5c30*/  LDCU.64 UR40, c[0x0][0xb28] ;  /* 0x00016500ff2877ac */ /* 0x000e620008000a00 */
[----:B------:R-:W1:Y:S01]  /*5c40*/  LDCU.128 UR56, c[0x0][0xb10] ;  /* 0x00016200ff3877ac */ /* 0x000e620008000c00 */
[----:B------:R-:W1:Y:S01]  /*5c50*/  LDCU UR62, c[0x0][0x374] ;  /* 0x00006e80ff3e77ac */ /* 0x000e620008000800 */
[----:B------:R-:W-:Y:S01]  /*5c60*/  UMOV UR53, URZ ;  /* 0x000000ff00357c82 */ /* 0x000fe20008000000 */
[----:B------:R-:W-:Y:S01]  /*5c70*/  UMOV UR47, URZ ;  /* 0x000000ff002f7c82 */ /* 0x000fe20008000000 */
[----:B-1234-:R-:W-:-:S07]  /*5c80*/  IMAD.IADD R23, R0, 0x1, R23 ;  /* 0x0000000100177824 */ /* 0x01efce00078e0217 */
.L_x_171:
[C---:B------:R-:W-:Y:S02]  /*5c90*/  LEA R0, R64.reuse, UR43, 0x3 ;  /* 0x0000002b40007c11 */ /* 0x040fe4000f8e18ff */
[----:B------:R-:W-:Y:S02]  /*5ca0*/  SHF.L.U32 R3, R65, 0x1f, RZ ;  /* 0x0000001f41037819 */ /* 0x000fe400000006ff */
[----:B-1----:R-:W-:Y:S02]  /*5cb0*/  LEA R5, R64, UR43, 0x4 ;  /* 0x0000002b40057c11 */ /* 0x002fe4000f8e20ff */
[----:B------:R-:W1:Y:S02]  /*5cc0*/  SYNCS.PHASECHK.TRANS64.TRYWAIT P0, [R0+URZ+0x70], R3 ;  /* 0x00007003000075a7 */ /* 0x000e6400080011ff */
[----:B-1----:R-:W-:Y:S05]  /*5cd0*/  @!P0 BRA `(.L_x_96) ;  /* 0x0000006800248947 */ /* 0x002fea0003800000 */
.L_x_223:
[----:B------:R-:W-:Y:S01]  /*5ce0*/  R2UR UR7, R72 ;  /* 0x00000000480772ca */ /* 0x000fe200000e0000 */
[----:B------:R-:W2:Y:S01]  /*5cf0*/  LDS.128 R4, [R5+0x100] ;  /* 0x0001000005047984 */ /* 0x000ea20000000c00 */
[----:B-1----:R-:W-:Y:S01]  /*5d00*/  VIADD R0, R0, 0x80 ;  /* 0x0000008000007836 */ /* 0x002fe20000000000 */
[----:B------:R-:W-:Y:S04]  /*5d10*/  UISETP.GE.AND UP0, UPT, UR45, 0x1, UPT ;  /* 0x000000012d00788c */ /* 0x000fe8000bf06270 */
[----:B------:R-:W-:Y:S01]  /*5d20*/  PRMT R0, RZ, 0x654, R0 ;  /* 0x00000654ff007816 */ /* 0x000fe20000000000 */
[----:B------:R-:W-:Y:S01]  /*5d30*/  @!PT LDS RZ, [RZ] ;  /* 0x00000000fffff984 */ /* 0x000fe20000000800 */
[----:B------:R-:W-:Y:S01]  /*5d40*/  @!PT LDS RZ, [RZ] ;  /* 0x00000000fffff984 */ /* 0x000fe20000000800 */
[----:B------:R-:W-:Y:S01]  /*5d50*/  @!PT LDS RZ, [RZ] ;  /* 0x00000000fffff984 */ /* 0x000fe20000000800 */
[----:B------:R-:W-:Y:S01]  /*5d60*/  @!PT LDS RZ, [RZ] ;  /* 0x00000000fffff984 */ /* 0x000fe20000000800 */
[----:B------:R1:W-:Y:S06]  /*5d70*/  MEMBAR.ALL.CTA ;  /* 0x0000000000007992 */ /* 0x0003ec0000008000 */
[----:B-1----:R-:W1:Y:S02]  /*5d80*/  FENCE.VIEW.ASYNC.S ;  /* 0x00000000000073c6 */ /* 0x002e640000000000 */
[----:B-1----:R1:W-:Y:S01]  /*5d90*/  SYNCS.ARRIVE.TRANS64.RED.A1T0 RZ, [R0+URZ], RZ ;  /* 0x000000ff00ff79a7 */ /* 0x0023e200081004ff */
[----:B--2---:R-:W-:Y:S11]  /*5da0*/  LOP3.LUT P0, RZ, R6, 0x1, RZ, 0xc0, !PT ;  /* 0x0000000106ff7812 */ /* 0x004ff6000780c0ff */
[----:B------:R-:W-:Y:S02]  /*5db0*/  @!UPT UIADD3 URZ, UPT, UPT, URZ, URZ, URZ ;  /* 0x000000fffffff290 */ /* 0x000fe4000fffe0ff */
[----:B------:R-:W-:Y:S01]  /*5dc0*/  VOTEU.ANY UP1, P0 ;  /* 0x0000000000ff7886 */ /* 0x000fe20000020100 */
[----:B------:R-:W-:Y:S01]  /*5dd0*/  PLOP3.LUT P0, PT, PT, PT, UP1, 0x80, 0x8 ;  /* 0x000000000008781c */ /* 0x000fe20003f0f018 */
[----:B------:R-:W-:Y:S06]  /*5de0*/  UP2UR UR4, UPR, URZ, 0x2 ;  /* 0x00000002ff047883 */ /* 0x000fec0008000000 */
[----:B------:R-:W-:Y:S06]  /*5df0*/  IMAD.U32 R73, RZ, RZ, UR4 ;  /* 0x00000004ff497e24 */ /* 0x000fec000f8e00ff */
[----:B------:R-:W-:Y:S02]  /*5e00*/  @P0 SHF.R.U32.HI R2, RZ, 0x10, R5 ;  /* 0x00000010ff020819 */ /* 0x000fe40000011605 */
[----:B------:R-:W-:Y:S02]  /*5e10*/  @P0 MOV R3, R4 ;  /* 0x0000000400030202 */ /* 0x000fe40000000f00 */
[----:B------:R-:W-:Y:S02]  /*5e20*/  @P0 R2UR UR4, R2 ;  /* 0x00000000020402ca */ /* 0x000fe400000e0000 */
[----:B------:R-:W-:Y:S02]  /*5e30*/  @P0 LOP3.LUT R4, R5, 0xffff, RZ, 0xc0, !PT ;  /* 0x0000ffff05040812 */ /* 0x000fe400078ec0ff */
[----:B------:R-:W-:Y:S02]  /*5e40*/  @P0 R2UR UR6, R3 ;  /* 0x00000000030602ca */ /* 0x000fe400000e0000 */
[----:B------:R-:W-:Y:S07]  /*5e50*/  @P0 R2UR UR5, R4 ;  /* 0x00000000040502ca */ /* 0x000fee00000e0000 */
[----:B------:R-:W-:Y:S02]  /*5e60*/  @UP1 UMOV UR7, UR4 ;  /* 0x0000000400071c82 */ /* 0x000fe40008000000 */
[----:B------:R-:W-:Y:S02]  /*5e70*/  IMAD.U32 R72, RZ, RZ, UR7 ;  /* 0x00000007ff487e24 */ /* 0x000fe4000f8e00ff */
[----:B------:R-:W-:Y:S02]  /*5e80*/  @UP1 UMOV UR38, UR6 ;  /* 0x0000000600261c82 */ /* 0x000fe40008000000 */
[----:B------:R-:W-:Y:S01]  /*5e90*/  @UP1 UMOV UR37, UR5 ;  /* 0x0000000500251c82 */ /* 0x000fe20008000000 */
[----:B-1----:R-:W-:Y:S05]  /*5ea0*/  BRA.U !UP0, `(.L_x_97) ;  /* 0x0000000108cc7547 */ /* 0x002fea000b800000 */
[----:B------:R-:W1:Y:S01]  /*5eb0*/  LDCU UR12, c[0x0][0xb20] ;  /* 0x00016400ff0c77ac */ /* 0x000e620008000800 */
[----:B------:R-:W-:Y:S02]  /*5ec0*/  UIMAD.WIDE.U32 UR4, UR62, UR59, URZ ;  /* 0x0000003b3e0472a5 */ /* 0x000fe4000f8e00ff */
[----:B------:R-:W-:Y:S02]  /*5ed0*/  UIMAD.WIDE.U32 UR6, UR63, UR56, URZ ;  /* 0x000000383f0672a5 */ /* 0x000fe4000f8e00ff */
[----:B------:R-:W-:Y:S02]  /*5ee0*/  UISETP.NE.AND UP0, UPT, UR58, 0x1, UPT ;  /* 0x000000013a00788c */ /* 0x000fe4000bf05270 */
[----:B------:R-:W-:Y:S02]  /*5ef0*/  UIMAD.WIDE.U32 UR8, UR37, UR59, URZ ;  /* 0x0000003b250872a5 */ /* 0x000fe4000f8e00ff */
[----:B------:R-:W-:Y:S02]  /*5f00*/  UIMAD.WIDE.U32 UR10, UR38, UR56, URZ ;  /* 0x00000038260a72a5 */ /* 0x000fe4000f8e00ff */
[----:B------:R-:W-:Y:S02]  /*5f10*/  UISETP.NE.AND UP1, UPT, UR42, 0x1, UPT ;  /* 0x000000012a00788c */ /* 0x000fe4000bf25270 */
[----:B------:R-:W-:Y:S01]  /*5f20*/  UISETP.NE.AND UP2, UPT, UR45, 0x1, UPT ;  /* 0x000000012d00788c */ /* 0x000fe2000bf45270 */
[----:B------:R-:W-:Y:S02]  /*5f30*/  UMOV UR4, UR5 ;  /* 0x0000000500047c82 */ /* 0x000fe40008000000 */
[----:B-1----:R-:W-:Y:S03]  /*5f40*/  USHF.R.U32.HI UR5, URZ, UR12, UR4 ;  /* 0x0000000cff057299 */ /* 0x002fe60008011604 */
[----:B------:R-:W-:Y:S02]  /*5f50*/  UMOV UR4, UR7 ;  /* 0x0000000700047c82 */ /* 0x000fe40008000000 */
[----:B------:R-:W-:Y:S02]  /*5f60*/  USHF.R.U32.HI UR7, URZ, UR57, UR4 ;  /* 0x00000039ff077299 */ /* 0x000fe40008011604 */
[----:B------:R-:W-:Y:S02]  /*5f70*/  USEL UR4, UR62, UR5, !UP0 ;  /* 0x000000053e047287 */ /* 0x000fe4000c000000 */
[----:B------:R-:W-:Y:S01]  /*5f80*/  USEL UR7, UR63, UR7, !UP1 ;  /* 0x000000073f077287 */ /* 0x000fe2000c800000 */
[----:B------:R-:W-:Y:S01]  /*5f90*/  UMOV UR5, UR9 ;  /* 0x0000000900057c82 */ /* 0x000fe20008000000 */
[----:B------:R-:W-:Y:S02]  /*5fa0*/  UIMAD.WIDE.U32 UR8, UR4, UR40, URZ ;  /* 0x00000028040872a5 */ /* 0x000fe4000f8e00ff */
[----:B------:R-:W-:Y:S03]  /*5fb0*/  USHF.R.U32.HI UR6, URZ, UR12, UR5 ;  /* 0x0000000cff067299 */ /* 0x000fe60008011605 */
[----:B------:R-:W-:Y:S01]  /*5fc0*/  UMOV UR5, UR11 ;  /* 0x0000000b00057c82 */ /* 0x000fe20008000000 */
[----:B------:R-:W-:Y:S02]  /*5fd0*/  UIMAD.WIDE.U32 UR10, UR7, UR40, URZ ;  /* 0x00000028070a72a5 */ /* 0x000fe4000f8e00ff */
[----:B------:R-:W-:Y:S02]  /*5fe0*/  USHF.R.U32.HI UR12, URZ, UR57, UR5 ;  /* 0x00000039ff0c7299 */ /* 0x000fe40008011605 */
[----:B------:R-:W-:Y:S01]  /*5ff0*/  USEL UR6, UR37, UR6, !UP0 ;  /* 0x0000000625067287 */ /* 0x000fe2000c000000 */
[----:B------:R-:W-:Y:S02]  /*6000*/  UMOV UR5, UR9 ;  /* 0x0000000900057c82 */ /* 0x000fe40008000000 */
[----:B------:R-:W-:Y:S01]  /*6010*/  UMOV UR10, UR11 ;  /* 0x0000000b000a7c82 */ /* 0x000fe20008000000 */
[----:B------:R-:W-:Y:S02]  /*6020*/  @UP2 USHF.R.U32.HI UR4, URZ, UR41, UR5 ;  /* 0x00000029ff042299 */ /* 0x000fe40008011605 */
[----:B------:R-:W-:Y:S02]  /*6030*/  @UP2 USHF.R.U32.HI UR7, URZ, UR41, UR10 ;  /* 0x00000029ff072299 */ /* 0x000fe4000801160a */
[----:B------:R-:W-:Y:S02]  /*6040*/  UIMAD UR4, UR45, UR4, URZ ;  /* 0x000000042d0472a4 */ /* 0x000fe4000f8e02ff */
        /* <DEDUP_REMOVED lines=8> */
[----:B------:R-:W-:Y:S02]  /*60d0*/  USEL UR11, UR6, UR4, !UP2 ;  /* 0x00000004060b7287 */ /* 0x000fe4000d000000 */
[----:B------:R-:W-:Y:S02]  /*60e0*/  UIADD3 UR8, UPT, UPT, -UR5, URZ, URZ ;  /* 0x000000ff05087290 */ /* 0x000fe4000fffe1ff */
[----:B------:R-:W-:Y:S01]  /*60f0*/  UIADD3 UR10, UPT, UPT, -UR11, URZ, URZ ;  /* 0x000000ff0b0a7290 */ /* 0x000fe2000fffe1ff */
[----:B------:R-:W-:Y:S01]  /*6100*/  @!UP0 UMOV UR4, UR9 ;  /* 0x0000000900048c82 */ /* 0x000fe20008000000 */
[----:B------:R-:W-:Y:S02]  /*6110*/  UIADD3 UR9, UPT, UPT, -UR6, URZ, URZ ;  /* 0x000000ff06097290 */ /* 0x000fe4000fffe1ff */
[----:B------:R-:W-:Y:S02]  /*6120*/  @!UP0 USHF.R.U32.HI UR4, URZ, UR41, UR4 ;  /* 0x00000029ff048299 */ /* 0x000fe40008011604 */
[----:B------:R-:W-:Y:S02]  /*6130*/  UIMAD UR10, UR45, UR10, UR6 ;  /* 0x0000000a2d0a72a4 */ /* 0x000fe4000f8e0206 */
[----:B------:R-:W-:Y:S04]  /*6140*/  @!UP0 USEL UR4, UR5, UR4, !UP2 ;  /* 0x0000000405048287 */ /* 0x000fe8000d000000 */
[----:B------:R-:W-:Y:S02]  /*6150*/  @!UP0 UIMAD UR10, UR7, UR10, UR4 ;  /* 0x0000000a070a82a4 */ /* 0x000fe4000f8e0204 */
[----:B------:R-:W-:Y:S02]  /*6160*/  @!UP0 UIADD3 UR11, UPT, UPT, UR11, -UR4, URZ ;  /* 0x800000040b0b8290 */ /* 0x000fe4000fffe0ff */
[----:B------:R-:W-:Y:S02]  /*6170*/  UIMAD UR7, UR42, UR8, UR38 ;  /* 0x000000082a0772a4 */ /* 0x000fe4000f8e0226 */
[----:B------:R-:W-:Y:S02]  /*6180*/  @!UP0 UIMAD UR6, UR11, UR45, UR5 ;  /* 0x0000002d0b0682a4 */ /* 0x000fe4000f8e0205 */
[----:B------:R-:W-:Y:S01]  /*6190*/  UIMAD UR4, UR58, UR9, UR37 ;  /* 0x000000093a0472a4 */ /* 0x000fe2000f8e0225 */
[----:B------:R-:W-:Y:S02]  /*61a0*/  @!UP0 UMOV UR5, UR10 ;  /* 0x0000000a00058c82 */ /* 0x000fe40008000000 */
[----:B------:R-:W-:Y:S02]  /*61b0*/  UIMAD UR38, UR5, UR42, UR7 ;  /* 0x0000002a052672a4 */ /* 0x000fe4000f8e0207 */
[----:B------:R-:W-:Y:S11]  /*61c0*/  UIMAD UR37, UR6, UR58, UR4 ;  /* 0x0000003a062572a4 */ /* 0x000ff6000f8e0204 */
[----:B------:R-:W-:Y:S01]  /*61d0*/  @!UPT UIADD3 URZ, UPT, UPT, URZ, URZ, URZ ;  /* 0x000000fffffff290 */ /* 0x000fe2000fffe0ff */
.L_x_97:
[----:B------:R-:W-:Y:S01]  /*61e0*/  UISETP.NE.AND UP0, UPT, UR39, 0x1, UPT ;  /* 0x000000012700788c */ /* 0x000fe2000bf05270 */
[----:B------:R-:W-:Y:S01]  /*61f0*/  LOP3.LUT P0, RZ, R62, 0x3f0, RZ, 0xc0, !PT ;  /* 0x000003f03eff7812 */ /* 0x000fe2000780c0ff */
[----:B------:R-:W-:Y:S01]  /*6200*/  USHF.L.U32 UR50, UR16, 0x6, URZ ;  /* 0x0000000610327899 */ /* 0x000fe200080006ff */
[----:B------:R-:W-:Y:S01]  /*6210*/  BSSY.RECONVERGENT B6, `(.L_x_98) ;  /* 0x0000034000067945 */ /* 0x000fe20003800200 */
[----:B------:R-:W-:Y:S01]  /*6220*/  USHF.L.U32 UR49, UR20, 0x8, URZ ;  /* 0x0000000814317899 */ /* 0x000fe200080006ff */
[----:B------:R-:W-:Y:S06]  /*6230*/  IADD3 R64, PT, PT, R64, 0x1, RZ ;  /* 0x0000000140407810 */ /* 0x000fec0007ffe0ff */
[----:B------:R-:W1:Y:S01]  /*6240*/  @!UP0 LDCU.128 UR12, c[0x0][0xb10] ;  /* 0x00016200ff0c87ac */ /* 0x000e620008000c00 */
[----:B------:R-:W2:Y:S01]  /*6250*/  @!UP0 LDCU UR5, c[0x0][0xb0c] ;  /* 0x00016180ff0587ac */ /* 0x000ea20008000800 */
[----:B------:R-:W3:Y:S01]  /*6260*/  @!UP0 LDCU UR10, c[0x0][0xb20] ;  /* 0x00016400ff0a87ac */ /* 0x000ee20008000800 */
[----:B-1----:R-:W-:Y:S02]  /*6270*/  UIMAD.WIDE.U32 UR8, UR38, UR12, URZ ;  /* 0x0000000c260872a5 */ /* 0x002fe4000f8e00ff */
[----:B------:R-:W-:Y:S02]  /*6280*/  UIMAD.WIDE.U32 UR6, UR37, UR15, URZ ;  /* 0x0000000f250672a5 */ /* 0x000fe4000f8e00ff */
[----:B------:R-:W-:Y:S03]  /*6290*/  @!UP0 UISETP.NE.AND UP1, UPT, UR14, 0x1, UPT ;  /* 0x000000010e00888c */ /* 0x000fe6000bf25270 */
[----:B------:R-:W-:Y:S01]  /*62a0*/  @!UP0 UMOV UR4, UR9 ;  /* 0x0000000900048c82 */ /* 0x000fe20008000000 */
[----:B--2---:R-:W-:Y:S02]  /*62b0*/  @!UP0 UISETP.NE.AND UP2, UPT, UR5, 0x1, UPT ;  /* 0x000000010500888c */ /* 0x004fe4000bf45270 */
[----:B------:R-:W-:Y:S01]  /*62c0*/  @!UP0 USHF.R.U32.HI UR4, URZ, UR13, UR4 ;  /* 0x0000000dff048299 */ /* 0x000fe20008011604 */
[----:B------:R-:W-:Y:S02]  /*62d0*/  @!UP0 UMOV UR6, UR7 ;  /* 0x0000000700068c82 */ /* 0x000fe40008000000 */
[----:B---3--:R-:W-:Y:S02]  /*62e0*/  @!UP0 USHF.R.U32.HI UR6, URZ, UR10, UR6 ;  /* 0x0000000aff068299 */ /* 0x008fe40008011606 */
[----:B------:R-:W-:Y:S02]  /*62f0*/  @!UP0 USEL UR7, UR38, UR4, !UP2 ;  /* 0x0000000426078287 */ /* 0x000fe4000d000000 */
[----:B------:R-:W-:Y:S04]  /*6300*/  @!UP0 USEL UR6, UR37, UR6, !UP1 ;  /* 0x0000000625068287 */ /* 0x000fe8000c800000 */
[----:B------:R-:W-:Y:S02]  /*6310*/  @!UP0 UIADD3 UR4, UPT, UPT, -UR7, UR6, URZ ;  /* 0x0000000607048290 */ /* 0x000fe4000fffe1ff */
[----:B------:R-:W-:Y:S02]  /*6320*/  @!UP0 UIADD3 UR6, UPT, UPT, UR7, -UR6, URZ ;  /* 0x8000000607068290 */ /* 0x000fe4000fffe0ff */
[----:B------:R-:W-:Y:S02]  /*6330*/  @!UP0 UIMAD UR38, UR4, UR5, UR38 ;  /* 0x00000005042682a4 */ /* 0x000fe4000f8e0226 */
[----:B------:R-:W-:Y:S01]  /*6340*/  @!UP0 UIMAD UR37, UR6, UR14, UR37 ;  /* 0x0000000e062582a4 */ /* 0x000fe2000f8e0225 */
[----:B------:R-:W-:Y:S11]  /*6350*/  @!P0 BRA `(.L_x_99) ;  /* 0x00000000007c8947 */ /* 0x000ff60003800000 */
[----:B------:R-:W1:Y:S01]  /*6360*/  LDCU.64 UR8, c[0x4][0x80] ;  /* 0x01001000ff0877ac */ /* 0x000e620008000a00 */
[----:B------:R-:W-:Y:S01]  /*6370*/  MOV R2, 0x0 ;  /* 0x0000000000027802 */ /* 0x000fe20000000f00 */
[----:B------:R-:W-:Y:S02]  /*6380*/  HFMA2 R12, -RZ, RZ, 0, 5.9604644775390625e-08 ;  /* 0x00000001ff0c7431 */ /* 0x000fe400000001ff */
[----:B------:R-:W-:Y:S01]  /*6390*/  IMAD.MOV.U32 R8, RZ, RZ, 0x70 ;  /* 0x00000070ff087424 */ /* 0x000fe200078e00ff */
[----:B------:R2:W3:Y:S01]  /*63a0*/  LDC.64 R14, c[0x4][R2] ;  /* 0x01000000020e7b82 */ /* 0x0004e20000000a00 */
[----:B------:R-:W4:Y:S01]  /*63b0*/  LDCU.64 UR6, c[0x4][0x88] ;  /* 0x01001100ff0677ac */ /* 0x000f220008000a00 */
[----:B------:R-:W-:Y:S01]  /*63c0*/  IMAD.MOV.U32 R13, RZ, RZ, RZ ;  /* 0x000000ffff0d7224 */ /* 0x000fe200078e00ff */
[----:B------:R-:W2:Y:S01]  /*63d0*/  LDCU.64 UR4, c[0x4][0x8] ;  /* 0x01000100ff0477ac */ /* 0x000ea20008000a00 */
[----:B-1----:R-:W-:Y:S01]  /*63e0*/  MOV R5, UR9 ;  /* 0x0000000900057c02 */ /* 0x002fe20008000f00 */
[----:B------:R-:W-:Y:S01]  /*63f0*/  IMAD.U32 R4, RZ, RZ, UR8 ;  /* 0x00000008ff047e24 */ /* 0x000fe2000f8e00ff */
[----:B----4-:R-:W-:Y:S01]  /*6400*/  MOV R7, UR7 ;  /* 0x0000000700077c02 */ /* 0x010fe20008000f00 */
[----:B------:R-:W-:Y:S01]  /*6410*/  IMAD.U32 R6, RZ, RZ, UR6 ;  /* 0x00000006ff067e24 */ /* 0x000fe2000f8e00ff */
[----:B--2---:R-:W-:Y:S01]  /*6420*/  MOV R11, UR5 ;  /* 0x00000005000b7c02 */ /* 0x004fe20008000f00 */
[----:B------:R-:W-:Y:S02]  /*6430*/  IMAD.U32 R10, RZ, RZ, UR4 ;  /* 0x00000004ff0a7e24 */ /* 0x000fe4000f8e00ff */
[----:B------:R-:W-:Y:S07]  /*6440*/  LEPC R20, `(.L_x_100) ;  /* 0x000000001014794e */ /* 0x000fee0000000000 */
[----:B---3-5:R-:W-:Y:S05]  /*6450*/  CALL.ABS.NOINC R14 ;  /* 0x000000000e007343 */ /* 0x028fea0003c00000 */
.L_x_100:
[----:B------:R-:W1:Y:S01]  /*6460*/  LDCU.64 UR8, c[0x4][0x80] ;  /* 0x01001000ff0877ac */ /* 0x000e620008000a00 */
[----:B------:R-:W2:Y:S01]  /*6470*/  LDC.64 R2, c[0x4][R2] ;  /* 0x0100000002027b82 */ /* 0x000ea20000000a00 */
[----:B------:R-:W-:Y:S02]  /*6480*/  HFMA2 R12, -RZ, RZ, 0, 5.9604644775390625e-08 ;  /* 0x00000001ff0c7431 */ /* 0x000fe400000001ff */
[----:B------:R-:W-:Y:S02]  /*6490*/  IMAD.MOV.U32 R8, RZ, RZ, 0x70 ;  /* 0x00000070ff087424 */ /* 0x000fe400078e00ff */
[----:B------:R-:W-:Y:S01]  /*64a0*/  IMAD.MOV.U32 R13, RZ, RZ, RZ ;  /* 0x000000ffff0d7224 */ /* 0x000fe200078e00ff */
[----:B------:R-:W3:Y:S01]  /*64b0*/  LDCU.64 UR6, c[0x4][0x88] ;  /* 0x01001100ff0677ac */ /* 0x000ee20008000a00 */
[----:B------:R-:W4:Y:S01]  /*64c0*/  LDCU.64 UR4, c[0x4][0x8] ;  /* 0x01000100ff0477ac */ /* 0x000f220008000a00 */
[----:B-1----:R-:W-:Y:S02]  /*64d0*/  MOV R4, UR8 ;  /* 0x0000000800047c02 */ /* 0x002fe40008000f00 */
[----:B------:R-:W-:Y:S02]  /*64e0*/  MOV R5, UR9 ;  /* 0x0000000900057c02 */ /* 0x000fe40008000f00 */
[----:B---3--:R-:W-:Y:S01]  /*64f0*/  MOV R7, UR7 ;  /* 0x0000000700077c02 */ /* 0x008fe20008000f00 */
[----:B------:R-:W-:Y:S01]  /*6500*/  IMAD.U32 R6, RZ, RZ, UR6 ;  /* 0x00000006ff067e24 */ /* 0x000fe2000f8e00ff */
[----:B----4-:R-:W-:Y:S01]  /*6510*/  MOV R11, UR5 ;  /* 0x00000005000b7c02 */ /* 0x010fe20008000f00 */
[----:B------:R-:W-:Y:S02]  /*6520*/  IMAD.U32 R10, RZ, RZ, UR4 ;  /* 0x00000004ff0a7e24 */ /* 0x000fe4000f8e00ff */
[----:B------:R-:W-:Y:S07]  /*6530*/  LEPC R20, `(.L_x_99) ;  /* 0x000000001014794e */ /* 0x000fee0000000000 */
[----:B--2---:R-:W-:Y:S05]  /*6540*/  CALL.ABS.NOINC R2 ;  /* 0x0000000002007343 */ /* 0x004fea0003c00000 */
.L_x_99:
[----:B------:R-:W-:Y:S05]  /*6550*/  BSYNC.RECONVERGENT B6 ;  /* 0x0000000000067941 */ /* 0x000fea0003800200 */
.L_x_98:
[----:B------:R-:W-:Y:S02]  /*6560*/  R2UR UR6, R61 ;  /* 0x000000003d0672ca */ /* 0x000fe400000e0000 */
[----:B------:R-:W-:Y:S02]  /*6570*/  R2UR UR5, R71 ;  /* 0x00000000470572ca */ /* 0x000fe400000e0000 */
[----:B------:R-:W-:Y:S02]  /*6580*/  R2UR UR4, R70 ;  /* 0x00000000460472ca */ /* 0x000fe400000e0000 */
[----:B------:R-:W-:Y:S02]  /*6590*/  ISETP.NE.U32.AND P4, PT, R54, RZ, PT ;  /* 0x000000ff3600720c */ /* 0x000fe40003f85070 */
[----:B------:R-:W-:Y:S02]  /*65a0*/  ISETP.NE.U32.AND P2, PT, RZ, UR60, PT ;  /* 0x0000003cff007c0c */ /* 0x000fe4000bf45070 */
[----:B------:R-:W-:Y:S02]  /*65b0*/  ISETP.NE.AND.EX P4, PT, R55, RZ, PT, P4 ;  /* 0x000000ff3700720c */ /* 0x000fe40003f85340 */
[----:B------:R-:W-:Y:S01]  /*65c0*/  ISETP.NE.AND.EX P2, PT, RZ, UR61, PT, P2 ;  /* 0x0000003dff007c0c */ /* 0x000fe2000bf45320 */
[----:B------:R-:W-:Y:S02]  /*65d0*/  UISETP.NE.AND UP2, UPT, UR6, URZ, UPT ;  /* 0x000000ff0600728c */ /* 0x000fe4000bf45270 */
[----:B------:R-:W-:Y:S04]  /*65e0*/  UISETP.NE.U32.AND UP0, UPT, UR5, URZ, UPT ;  /* 0x000000ff0500728c */ /* 0x000fe8000bf05070 */
[----:B------:R-:W-:Y:S01]  /*65f0*/  UISETP.NE.AND.EX UP1, UPT, UR4, URZ, UPT, UP0 ;  /* 0x000000ff0400728c */ /* 0x000fe2000bf25300 */
[----:B------:R-:W-:Y:S01]  /*6600*/  PLOP3.LUT P1, PT, PT, PT, UP2, 0x80, 0x8 ;  /* 0x000000000008781c */ /* 0x000fe20003f2f028 */
[----:B------:R-:W-:Y:S03]  /*6610*/  UPLOP3.LUT UP0, UPT, UPT, UPT, UPT, 0x40, 0x4 ;  /* 0x000000000004789c */ /* 0x000fe60003f0e870 */
[----:B------:R-:W-:Y:S06]  /*6620*/  @UP2 UPLOP3.LUT UP0, UPT, UPT, UPT, UP1, 0x80, 0x8 ;  /* 0x000000000008289c */ /* 0x000fec0003f0f010 */
[----:B------:R-:W-:Y:S01]  /*6630*/  PLOP3.LUT P0, PT, PT, PT, UP0, 0x80, 0x8 ;  /* 0x000000000008781c */ /* 0x000fe20003f0f008 */
[----:B------:R-:W-:Y:S01]  /*6640*/  @!UPT UIADD3 URZ, UPT, UPT, URZ, URZ, URZ ;  /* 0x000000fffffff290 */ /* 0x000fe2000fffe0ff */
[----:B------:R-:W-:Y:S11]  /*6650*/  BRA.U !UP1, `(.L_x_101) ;  /* 0x0000000109407547 */ /* 0x000ff6000b800000 */
[----:B------:R-:W-:Y:S01]  /*6660*/  UISETP.NE.U32.AND UP0, UPT, UR60, URZ, UPT ;  /* 0x000000ff3c00728c */ /* 0x000fe2000bf05070 */
[----:B------:R-:W-:Y:S01]  /*6670*/  R2UR UR6, R71 ;  /* 0x00000000470672ca */ /* 0x000fe200000e0000 */
[----:B------:R-:W1:Y:S01]  /*6680*/  LDCU.64 UR8, c[0x0][0x358] ;  /* 0x00006b00ff0877ac */ /* 0x000e620008000a00 */
[----:B------:R-:W-:Y:S02]  /*6690*/  HFMA2 R57, -RZ, RZ, 0, 5.9604644775390625e-08 ;  /* 0x00000001ff397431 */ /* 0x000fe400000001ff */
[----:B------:R-:W-:Y:S01]  /*66a0*/  IMAD.MOV.U32 R0, RZ, RZ, 0x1 ;  /* 0x00000001ff007424 */ /* 0x000fe200078e00ff */
[----:B------:R-:W-:Y:S06]  /*66b0*/  UISETP.NE.AND.EX UP0, UPT, UR61, URZ, UPT, UP0 ;  /* 0x000000ff3d00728c */ /* 0x000fec000bf05300 */
[----:B------:R-:W-:Y:S05]  /*66c0*/  PLOP3.LUT P3, PT, PT, PT, UP0, 0x80, 0x8 ;  /* 0x000000000008781c */ /* 0x000fea0003f6f008 */
[----:B------:R-:W2:Y:S01]  /*66d0*/  @UP0 LDCU.64 UR4, c[0x0][0x888] ;  /* 0x00011100ff0407ac */ /* 0x000ea20008000a00 */
[----:B------:R-:W-:Y:S07]  /*66e0*/  @UP0 UIMAD UR6, UR36, UR6, URZ ;  /* 0x00000006240602a4 */ /* 0x000fee000f8e02ff */
[----:B------:R-:W-:Y:S01]  /*66f0*/  @!P3 PRMT R57, R0, 0x7610, R57 ;  /* 0x000076100039b816 */ /* 0x000fe20000000039 */
[----:B--2---:R-:W-:Y:S06]  /*6700*/  @UP0 UIMAD.WIDE UR4, UR6, 0x4, UR4 ;  /* 0x00000004060408a5 */ /* 0x004fec000f8e0204 */
[----:B------:R-:W-:Y:S02]  /*6710*/  IMAD.U32 R2, RZ, RZ, UR4 ;  /* 0x00000004ff027e24 */ /* 0x000fe4000f8e00ff */
[----:B------:R-:W-:Y:S03]  /*6720*/  IMAD.U32 R3, RZ, RZ, UR5 ;  /* 0x00000005ff037e24 */ /* 0x000fe6000f8e00ff */
[----:B------:R-:W2:Y:S02]  /*6730*/  @!UP0 LDCU UR4, c[0x0][0x880] ;  /* 0x00011000ff0487ac */ /* 0x000ea40008000800 */
[----:B-1---5:R1:W5:Y:S02]  /*6740*/  @P3 LDG.E R27, desc[UR8][R2.64] ;  /* 0x00000008021b3981 */ /* 0x022364000c1e1900 */
[----:B-12---:R-:W-:Y:S02]  /*6750*/  @!P3 MOV R27, UR4 ;  /* 0x00000004001bbc02 */ /* 0x006fe40008000f00 */
.L_x_101:
[----:B------:R-:W-:Y:S05]  /*6760*/  @!P4 BRA `(.L_x_102) ;  /* 0x000000000024c947 */ /* 0x000fea0003800000 */
[----:B------:R-:W-:Y:S01]  /*6770*/  ISETP.NE.U32.AND P3, PT, R52, RZ, PT ;  /* 0x000000ff3400720c */ /* 0x000fe20003f65070 */
[----:B------:R-:W1:Y:S03]  /*6780*/  LDCU.64 UR4, c[0x0][0x358] ;  /* 0x00006b00ff0477ac */ /* 0x000e660008000a00 */
[----:B------:R-:W-:Y:S11]  /*6790*/  ISETP.NE.AND.EX P3, PT, R53, RZ, PT, P3 ;  /* 0x000000ff3500720c */ /* 0x000ff60003f65330 */
[----:B------:R-:W-:Y:S02]  /*67a0*/  @!UPT UIADD3 URZ, UPT, UPT, URZ, URZ, URZ ;  /* 0x000000fffffff290 */ /* 0x000fe4000fffe0ff */
[----:B------:R-:W2:Y:S01]  /*67b0*/  @P3 LDC.64 R2, c[0x0][0x8a8] ;  /* 0x00022a00ff023b82 */ /* 0x000ea20000000a00 */
[----:B------:R-:W-:Y:S04]  /*67c0*/  @P3 IMAD R0, R54, UR36, RZ ;  /* 0x0000002436003c24 */ /* 0x000fe8000f8e02ff */
[----:B--2---:R-:W-:Y:S05]  /*67d0*/  @P3 IMAD.WIDE R2, R0, 0x4, R2 ;  /* 0x0000000400023825 */ /* 0x004fea00078e0202 */
[----:B-1---5:R1:W5:Y:S02]  /*67e0*/  @P3 LDG.E R24, desc[UR4][R2.64] ;  /* 0x0000000402183981 */ /* 0x022364000c1e1900 */
[----:B-1----:R-:W2:Y:S02]  /*67f0*/  @!P3 LDC R24, c[0x0][0x8a0] ;  /* 0x00022800ff18bb82 */ /* 0x002ea40000000800 */
.L_x_102:
[----:B-----5:R-:W-:Y:S01]  /*6800*/  FSETP.NEU.AND P3, PT, R27, RZ, PT ;  /* 0x000000ff1b00720b */ /* 0x020fe20003f6d000 */
[----:B------:R-:W-:Y:S01]  /*6810*/  IMAD.SHL.U32 R35, R56, 0x4, RZ ;  /* 0x0000000438237824 */ /* 0x000fe200078e00ff */
[----:B------:R-:W-:Y:S01]  /*6820*/  SEL R4, RZ, 0xffffffff, P2 ;  /* 0xffffffffff047807 */ /* 0x000fe20001000000 */
[----:B------:R-:W-:Y:S01]  /*6830*/  BSSY B1, `(.L_x_103) ;  /* 0x0000043000017945 */ /* 0x000fe20003800000 */
[----:B------:R-:W-:Y:S01]  /*6840*/  @P1 LOP3.LUT P2, RZ, R57, 0xff, RZ, 0xc0, !PT ;  /* 0x000000ff39ff1812 */ /* 0x000fe2000784c0ff */
[----:B------:R-:W-:Y:S01]  /*6850*/  VIADD R76, R35, UR43 ;  /* 0x0000002b234c7c36 */ /* 0x000fe20008000000 */
[----:B------:R-:W-:Y:S01]  /*6860*/  @P1 SEL R3, RZ, 0xffffffff, P3 ;  /* 0xffffffffff031807 */ /* 0x000fe20001800000 */
[----:B------:R-:W-:Y:S01]  /*6870*/  IMAD.MOV.U32 R80, RZ, RZ, 0x1 ;  /* 0x00000001ff507424 */ /* 0x000fe200078e00ff */
[----:B------:R-:W-:Y:S01]  /*6880*/  LEA R77, R22, UR43, 0x3 ;  /* 0x0000002b164d7c11 */ /* 0x000fe2000f8e18ff */
[----:B------:R-:W-:Y:S01]  /*6890*/  IMAD.MOV.U32 R34, RZ, RZ, RZ ;  /* 0x000000ffff227224 */ /* 0x000fe200078e00ff */
[----:B------:R-:W-:Y:S02]  /*68a0*/  @P0 SEL R3, R4, R3, !P2 ;  /* 0x0000000304030207 */ /* 0x000fe40005000000 */
[----:B------:R-:W-:Y:S02]  /*68b0*/  CS2R R38, SRZ ;  /* 0x0000000000267805 */ /* 0x000fe4000001ff00 */
[----:B------:R-:W-:Y:S02]  /*68c0*/  SHF.L.U32 R2, R66, 0x1f, RZ ;  /* 0x0000001f42027819 */ /* 0x000fe400000006ff */
[----:B------:R-:W-:Y:S02]  /*68d0*/  CS2R R36, SRZ ;  /* 0x0000000000247805 */ /* 0x000fe4000001ff00 */
[----:B------:R-:W-:Y:S02]  /*68e0*/  @P1 LOP3.LUT R3, R3, 0x1, RZ, 0xc0, !PT ;  /* 0x0000000103031812 */ /* 0x000fe400078ec0ff */
[----:B------:R-:W-:Y:S02]  /*68f0*/  CS2R R42, SRZ ;  /* 0x00000000002a7805 */ /* 0x000fe4000001ff00 */
[----:B------:R-:W-:Y:S02]  /*6900*/  PLOP3.LUT P2, PT, PT, PT, UP1, 0x80, 0x8 ;  /* 0x000000000008781c */ /* 0x000fe40003f4f018 */
[----:B------:R-:W-:Y:S02]  /*6910*/  CS2R R40, SRZ ;  /* 0x0000000000287805 */ /* 0x000fe4000001ff00 */
[----:B------:R-:W-:Y:S02]  /*6920*/  ISETP.NE.U32.OR P6, PT, R3, 0x1, !P1 ;  /* 0x000000010300780c */ /* 0x000fe40004fc5470 */
[----:B------:R-:W-:Y:S02]  /*6930*/  CS2R R46, SRZ ;  /* 0x00000000002e7805 */ /* 0x000fe4000001ff00 */
[----:B------:R-:W-:Y:S02]  /*6940*/  LEA.HI R25, R22, R22, RZ, 0x1 ;  /* 0x0000001616197211 */ /* 0x000fe400078f08ff */
[----:B------:R-:W-:Y:S02]  /*6950*/  CS2R R44, SRZ ;  /* 0x00000000002c7805 */ /* 0x000fe4000001ff00 */
[----:B------:R-:W-:Y:S02]  /*6960*/  LOP3.LUT P4, R63, R57, 0xff, RZ, 0xc0, !PT ;  /* 0x000000ff393f7812 */ /* 0x000fe4000788c0ff */
[----:B------:R-:W-:Y:S02]  /*6970*/  CS2R R50, SRZ ;  /* 0x0000000000327805 */ /* 0x000fe4000001ff00 */
[----:B------:R-:W-:Y:S01]  /*6980*/  SEL R3, RZ, 0xffffffff, P3 ;  /* 0xffffffffff037807 */ /* 0x000fe20001800000 */
[C---:B------:R-:W-:Y:S01]  /*6990*/  IMAD.SHL.U32 R0, R25.reuse, 0x80, RZ ;  /* 0x0000008019007824 */ /* 0x040fe200078e00ff */
[----:B------:R-:W-:Y:S02]  /*69a0*/  LOP3.LUT R25, R25, 0xffe, RZ, 0xc0, !PT ;  /* 0x00000ffe19197812 */ /* 0x000fe400078ec0ff */
[----:B------:R-:W-:Y:S02]  /*69b0*/  CS2R R48, SRZ ;  /* 0x0000000000307805 */ /* 0x000fe4000001ff00 */
[----:B------:R-:W-:Y:S01]  /*69c0*/  P2R R74, PR, RZ, 0x40 ;  /* 0x00000040ff4a7803 */ /* 0x000fe20000000000 */
[----:B------:R-:W-:Y:S01]  /*69d0*/  VIADD R79, R76, 0x400 ;  /* 0x000004004c4f7836 */ /* 0x000fe20000000000 */
[----:B------:R-:W-:Y:S01]  /*69e0*/  @P2 SEL R3, R4, R3, !P4 ;  /* 0x0000000304032207 */ /* 0x000fe20006000000 */
[----:B------:R-:W-:Y:S01]  /*69f0*/  IMAD.IADD R25, R22, 0x1, -R25 ;  /* 0x0000000116197824 */ /* 0x000fe200078e0a19 */
[----:B------:R-:W-:Y:S01]  /*6a00*/  @P6 SHF.L.U32 R5, RZ, 0x1f, RZ ;  /* 0x0000001fff056819 */ /* 0x000fe200000006ff */
[----:B------:R-:W-:Y:S01]  /*6a10*/  IMAD.IADD R75, R67, 0x1, R76 ;  /* 0x00000001434b7824 */ /* 0x000fe200078e024c */
[----:B------:R-:W-:Y:S02]  /*6a20*/  LOP3.LUT R0, R0, 0xffffff00, RZ, 0xc0, !PT ;  /* 0xffffff0000007812 */ /* 0x000fe400078ec0ff */
[----:B------:R-:W1:Y:S01]  /*6a30*/  @P6 SYNCS.PHASECHK.TRANS64.TRYWAIT P1, [UR43+0x20], R5 ;  /* 0x00002005ff0065a7 */ /* 0x000e62000802112b */
[----:B------:R-:W-:Y:S02]  /*6a40*/  LOP3.LUT R3, R3, 0x1, RZ, 0xc0, !PT ;  /* 0x0000000103037812 */ /* 0x000fe400078ec0ff */
[----:B------:R-:W-:Y:S02]  /*6a50*/  IMAD.IADD R0, R23, 0x1, R0 ;  /* 0x0000000117007824 */ /* 0x000fe400078e0200 */
[----:B------:R-:W-:Y:S02]  /*6a60*/  ISETP.NE.U32.AND P5, PT, R3, 0x1, PT ;  /* 0x000000010300780c */ /* 0x000fe40003fa5070 */
[----:B------:R-:W-:Y:S02]  /*6a70*/  IMAD R25, R25, 0x100000, R0 ;  /* 0x0010000019197824 */ /* 0x000fe400078e0200 */
[----:B------:R-:W-:Y:S01]  /*6a80*/  P2R R81, PR, RZ, 0x20 ;  /* 0x00000020ff517803 */ /* 0x000fe20000000000 */
[----:B------:R3:W4:Y:S01]  /*6a90*/  SYNCS.PHASECHK.TRANS64.TRYWAIT P0, [R77+URZ+0x90], R2 ;  /* 0x000090024d0075a7 */ /* 0x00072200080011ff */
[----:B-1----:R-:W-:Y:S01]  /*6aa0*/  @P6 SEL R80, RZ, 0x1, !P1 ;  /* 0x00000001ff506807 */ /* 0x002fe20004800000 */
[----:B---3--:R-:W-:Y:S06]  /*6ab0*/  @!P6 BRA `(.L_x_104) ;  /* 0x000000000068e947 */ /* 0x008fec0003800000 */
[----:B------:R-:W-:Y:S01]  /*6ac0*/  @P5 IMAD R0, R68, 0x4, R79 ;  /* 0x0000000444005824 */ /* 0x000fe200078e024f */
[----:B------:R-:W-:Y:S01]  /*6ad0*/  ISETP.NE.AND P1, PT, R80, RZ, PT ;  /* 0x000000ff5000720c */ /* 0x000fe20003f25270 */
[----:B------:R-:W-:Y:S01]  /*6ae0*/  @P5 IMAD R4, R68, 0x4, R76 ;  /* 0x0000000444045824 */ /* 0x000fe200078e024c */
[----:B------:R-:W-:Y:S01]  /*6af0*/  BSSY B0, `(.L_x_105) ;  /* 0x000000e000007945 */ /* 0x000fe20003800000 */
[----:B------:R-:W-:Y:S01]  /*6b00*/  IMAD.MOV.U32 R38, RZ, RZ, RZ ;  /* 0x000000ffff267224 */ /* 0x000fe200078e00ff */
[----:B------:R-:W-:Y:S01]  /*6b10*/  CS2R R42, SRZ ;  /* 0x00000000002a7805 */ /* 0x000fe2000001ff00 */
[----:B------:R-:W-:Y:S01]  /*6b20*/  @P5 IMAD.IADD R5, R67, 0x1, R0 ;  /* 0x0000000143055824 */ /* 0x000fe200078e0200 */
[----:B------:R-:W-:Y:S02]  /*6b30*/  CS2R R40, SRZ ;  /* 0x0000000000287805 */ /* 0x000fe4000001ff00 */
[----:B------:R-:W-:Y:S02]  /*6b40*/  CS2R R36, SRZ ;  /* 0x0000000000247805 */ /* 0x000fe4000001ff00 */
[----:B------:R-:W-:Y:S02]  /*6b50*/  CS2R R50, SRZ ;  /* 0x0000000000327805 */ /* 0x000fe4000001ff00 */
[----:B------:R-:W-:Y:S02]  /*6b60*/  CS2R R48, SRZ ;  /* 0x0000000000307805 */ /* 0x000fe4000001ff00 */
[----:B------:R-:W-:Y:S02]  /*6b70*/  CS2R R46, SRZ ;  /* 0x00000000002e7805 */ /* 0x000fe4000001ff00 */
[----:B------:R-:W-:Y:S01]  /*6b80*/  CS2R R44, SRZ ;  /* 0x00000000002c7805 */ /* 0x000fe2000001ff00 */
[----:B------:R-:W-:Y:S06]  /*6b90*/  @P1 BRA `(.L_x_106) ;  /* 0x00000000000c1947 */ /* 0x000fec0003800000 */
[----:B------:R-:W-:Y:S04]  /*6ba0*/  SHF.L.U32 R3, RZ, 0x1f, RZ ;  /* 0x0000001fff037819 */ /* 0x000fe800000006ff */
[----:B------:R-:W1:Y:S02]  /*6bb0*/  SYNCS.PHASECHK.TRANS64.TRYWAIT P1, [UR43+0x20], R3 ;  /* 0x00002003ff0075a7 */ /* 0x000e64000802112b */
[----:B-1----:R-:W-:Y:S05]  /*6bc0*/  @!P1 BRA `(.L_x_107) ;  /* 0x00000058007c9947 */ /* 0x002fea0003800000 */
.L_x_106:
[----:B------:R-:W-:Y:S05]  /*6bd0*/  BSYNC B0 ;  /* 0x0000000000007941 */ /* 0x000fea0003800000 */
.L_x_105:
[----:B------:R-:W-:Y:S01]  /*6be0*/  ISETP.NE.AND P1, PT, R81, RZ, PT ;  /* 0x000000ff5100720c */ /* 0x000fe20003f25270 */
[----:B------:R-:W-:Y:S11]  /*6bf0*/  HFMA2 R34, -RZ, RZ, 0, 5.9604644775390625e-08 ;  /* 0x00000001ff227431 */ /* 0x000ff600000001ff */
[----:B------:R-:W-:Y:S01]  /*6c00*/  @!UPT UIADD3 URZ, UPT, UPT, URZ, URZ, URZ ;  /* 0x000000fffffff290 */ /* 0x000fe2000fffe0ff */
[----:B------:R-:W-:Y:S05]  /*6c10*/  @P1 WARPSYNC.ALL ;  /* 0x0000000000001948 */ /* 0x000fea0003800000 */
[----:B------:R3:W1:Y:S04]  /*6c20*/  @P1 LDSM.16.M88.4 R40, [R4+0x400] ;  /* 0x000400000428183b */ /* 0x0006680000000200 */
[----:B------:R3:W1:Y:S04]  /*6c30*/  @P1 LDSM.16.M88.4 R36, [R5] ;  /* 0x000000000524183b */ /* 0x0006680000000200 */
[----:B------:R3:W1:Y:S04]  /*6c40*/  @P1 LDSM.16.M88.4 R48, [R35+UR43+0x400] ;  /* 0x0004002b2330183b */ /* 0x0006680008000200 */
[----:B------:R3:W1:Y:S02]  /*6c50*/  @P1 LDSM.16.M88.4 R44, [R75+0x400] ;  /* 0x000400004b2c183b */ /* 0x0006640000000200 */
.L_x_104:
[----:B------:R-:W-:Y:S05]  /*6c60*/  BSYNC B1 ;  /* 0x0000000000017941 */ /* 0x000fea0003800000 */
.L_x_103:
[----:B-1----:R-:W-:Y:S04]  /*6c70*/  SHF.R.U32.HI R3, RZ, 0x15, R25 ;  /* 0x00000015ff037819 */ /* 0x002fe80000011619 */
[----:B------:R-:W-:Y:S01]  /*6c80*/  LOP3.LUT P1, RZ, R3, 0x3, R58, 0x48, !PT ;  /* 0x0000000303ff7812 */ /* 0x000fe2000782483a */
[----:B------:R-:W-:Y:S01]  /*6c90*/  @!UPT UIADD3 URZ, UPT, UPT, URZ, URZ, URZ ;  /* 0x000000fffffff290 */ /* 0x000fe2000fffe0ff */
[----:B----4-:R-:W-:Y:S11]  /*6ca0*/  @P0 BRA `(.L_x_108) ;  /* 0x0000000000080947 */ /* 0x010ff60003800000 */
[----:B------:R-:W1:Y:S02]  /*6cb0*/  SYNCS.PHASECHK.TRANS64.TRYWAIT P0, [R77+URZ+0x90], R2 ;  /* 0x000090024d0075a7 */ /* 0x000e6400080011ff */
[----:B-1----:R-:W-:Y:S05]  /*6cc0*/  @!P0 BRA `(.L_x_109) ;  /* 0x0000005800548947 */ /* 0x002fea0003800000 */
.L_x_108:
[----:B------:R-:W-:Y:S05]  /*6cd0*/  @!P1 BRA `(.L_x_110) ;  /* 0x0000000000409947 */ /* 0x000fea0003800000 */
[----:B------:R-:W3:Y:S01]  /*6ce0*/  LDCU.64 UR8, c[0x4][0x70] ;  /* 0x01000e00ff0877ac */ /* 0x000ee20008000a00 */
[----:B------:R-:W-:Y:S01]  /*6cf0*/  MOV R3, 0x0 ;  /* 0x0000000000037802 */ /* 0x000fe20000000f00 */
[----:B------:R-:W-:Y:S02]  /*6d00*/  HFMA2 R12, -RZ, RZ, 0, 5.9604644775390625e-08 ;  /* 0x00000001ff0c7431 */ /* 0x000fe400000001ff */
[----:B------:R-:W-:Y:S02]  /*6d10*/  IMAD.MOV.U32 R8, RZ, RZ, 0x192 ;  /* 0x00000192ff087424 */ /* 0x000fe400078e00ff */
[----:B------:R-:W-:Y:S01]  /*6d20*/  IMAD.MOV.U32 R13, RZ, RZ, RZ ;  /* 0x000000ffff0d7224 */ /* 0x000fe200078e00ff */
[----:B------:R-:W4:Y:S01]  /*6d30*/  LDCU.64 UR6, c[0x4][0x78] ;  /* 0x01000f00ff0677ac */ /* 0x000f220008000a00 */
[----:B-1----:R-:W1:Y:S01]  /*6d40*/  LDC.64 R2, c[0x4][R3] ;  /* 0x0100000003027b82 */ /* 0x002e620000000a00 */
[----:B------:R-:W5:Y:S01]  /*6d50*/  LDCU.64 UR4, c[0x4][0x10] ;  /* 0x01000200ff0477ac */ /* 0x000f620008000a00 */
[----:B---3--:R-:W-:Y:S01]  /*6d60*/  MOV R5, UR9 ;  /* 0x0000000900057c02 */ /* 0x008fe20008000f00 */
[----:B------:R-:W-:Y:S01]  /*6d70*/  IMAD.U32 R4, RZ, RZ, UR8 ;  /* 0x00000008ff047e24 */ /* 0x000fe2000f8e00ff */
[----:B----4-:R-:W-:Y:S01]  /*6d80*/  MOV R7, UR7 ;  /* 0x0000000700077c02 */ /* 0x010fe20008000f00 */
[----:B------:R-:W-:Y:S01]  /*6d90*/  IMAD.U32 R6, RZ, RZ, UR6 ;  /* 0x00000006ff067e24 */ /* 0x000fe2000f8e00ff */
[----:B-----5:R-:W-:Y:S01]  /*6da0*/  MOV R11, UR5 ;  /* 0x00000005000b7c02 */ /* 0x020fe20008000f00 */
[----:B------:R-:W-:Y:S02]  /*6db0*/  IMAD.U32 R10, RZ, RZ, UR4 ;  /* 0x00000004ff0a7e24 */ /* 0x000fe4000f8e00ff */
[----:B------:R-:W-:Y:S07]  /*6dc0*/  LEPC R20, `(.L_x_110) ;  /* 0x000000001014794e */ /* 0x000fee0000000000 */
[----:B-12---:R-:W-:Y:S05]  /*6dd0*/  CALL.ABS.NOINC R2 ;  /* 0x0000000002007343 */ /* 0x006fea0003c00000 */
.L_x_110:
[----:B------:R-:W-:Y:S01]  /*6de0*/  LOP3.LUT R20, R48, 0xffffe000, RZ, 0xc0, !PT ;  /* 0xffffe00030147812 */ /* 0x000fe200078ec0ff */
[----:B------:R-:W-:Y:S05]  /*6df0*/  WARPSYNC.ALL ;  /* 0x0000000000007948 */ /* 0x000fea0003800000 */
[----:B------:R-:W-:Y:S01]  /*6e00*/  R2UR UR4, R25 ;  /* 0x00000000190472ca */ /* 0x000fe200000e0000 */
[----:B------:R-:W-:Y:S01]  /*6e10*/  IMAD.SHL.U32 R82, R68, 0x4, RZ ;  /* 0x0000000444527824 */ /* 0x000fe200078e00ff */
[----:B------:R-:W-:Y:S01]  /*6e20*/  LOP3.LUT R21, R49, 0xffffe000, RZ, 0xc0, !PT ;  /* 0xffffe00031157812 */ /* 0x000fe200078ec0ff */
[----:B------:R-:W-:Y:S01]  /*6e30*/  BSSY.RECONVERGENT B0, `(.L_x_111) ;  /* 0x0000059000007945 */ /* 0x000fe20003800200 */
[----:B------:R-:W-:Y:S02]  /*6e40*/  LOP3.LUT R26, R51, 0xffffe000, RZ, 0xc0, !PT ;  /* 0xffffe000331a7812 */ /* 0x000fe400078ec0ff */
[----:B------:R-:W-:Y:S02]  /*6e50*/  LOP3.LUT R32, R45, 0xffffe000, RZ, 0xc0, !PT ;  /* 0xffffe0002d207812 */ /* 0x000fe400078ec0ff */
[----:B------:R-:W-:Y:S02]  /*6e60*/  LOP3.LUT R33, R46, 0xffffe000, RZ, 0xc0, !PT ;  /* 0xffffe0002e217812 */ /* 0x000fe400078ec0ff */
[----:B------:R-:W-:Y:S02]  /*6e70*/  IADD3 R78, PT, PT, R79, R82, RZ ;  /* 0x000000524f4e7210 */ /* 0x000fe40007ffe0ff */
[----:B------:R-:W-:Y:S01]  /*6e80*/  ISETP.NE.AND P0, PT, R69, RZ, PT ;  /* 0x000000ff4500720c */ /* 0x000fe20003f05270 */
[----:B---3--:R-:W2:Y:S02]  /*6e90*/  LDTM.16dp128bit.x8 R4, tmem[UR4] ;  /* 0x00000004000479ee */ /* 0x008ea40008180000 */
[----:B------:R-:W-:Y:S02]  /*6ea0*/  IMAD.IADD R79, R67, 0x1, R78 ;  /* 0x00000001434f7824 */ /* 0x000fe400078e024e */
[C---:B--2---:R-:W-:Y:S01]  /*6eb0*/  FMUL R0, R24.reuse, R4 ;  /* 0x0000000418007220 */ /* 0x044fe20000400000 */
[C---:B-1----:R-:W-:Y:S01]  /*6ec0*/  FMUL R2, R24.reuse, R5 ;  /* 0x0000000518027220 */ /* 0x042fe20000400000 */
[C---:B------:R-:W-:Y:S01]  /*6ed0*/  FMUL R3, R24.reuse, R6 ;  /* 0x0000000618037220 */ /* 0x040fe20000400000 */
[----:B------:R-:W-:Y:S01]  /*6ee0*/  FMUL R7, R24, R7 ;  /* 0x0000000718077220 */ /* 0x000fe20000400000 */
[C---:B------:R-:W-:Y:S01]  /*6ef0*/  FFMA R28, R27.reuse, R20, R0 ;  /* 0x000000141b1c7223 */ /* 0x040fe20000000000 */
[----:B------:R-:W-:Y:S01]  /*6f00*/  LOP3.LUT R20, R50, 0xffffe000, RZ, 0xc0, !PT ;  /* 0xffffe00032147812 */ /* 0x000fe200078ec0ff */
[C---:B------:R-:W-:Y:S01]  /*6f10*/  FFMA R29, R27.reuse, R21, R2 ;  /* 0x000000151b1d7223 */ /* 0x040fe20000000002 */
[----:B------:R-:W-:Y:S01]  /*6f20*/  LOP3.LUT R21, R44, 0xffffe000, RZ, 0xc0, !PT ;  /* 0xffffe0002c157812 */ /* 0x000fe200078ec0ff */
[C---:B------:R-:W-:Y:S01]  /*6f30*/  FMUL R4, R24.reuse, R8 ;  /* 0x0000000818047220 */ /* 0x040fe20000400000 */
[----:B------:R-:W-:Y:S01]  /*6f40*/  F2FP.TF32.F32.PACK_B R28, R28 ;  /* 0x0000001cff1c723e */ /* 0x000fe200024050ff */
[----:B------:R-:W-:Y:S01]  /*6f50*/  FFMA R30, R27, R20, R3 ;  /* 0x000000141b1e7223 */ /* 0x000fe20000000003 */
[----:B------:R-:W-:Y:S01]  /*6f60*/  LOP3.LUT R20, R47, 0xffffe000, RZ, 0xc0, !PT ;  /* 0xffffe0002f147812 */ /* 0x000fe200078ec0ff */
[C---:B------:R-:W-:Y:S01]  /*6f70*/  FMUL R5, R24.reuse, R9 ;  /* 0x0000000918057220 */ /* 0x040fe20000400000 */
[----:B------:R-:W-:Y:S01]  /*6f80*/  F2FP.TF32.F32.PACK_B R29, R29 ;  /* 0x0000001dff1d723e */ /* 0x000fe200024050ff */
[C---:B------:R-:W-:Y:S01]  /*6f90*/  FMUL R6, R24.reuse, R10 ;  /* 0x0000000a18067220 */ /* 0x040fe20000400000 */
[----:B------:R-:W-:Y:S01]  /*6fa0*/  F2FP.TF32.F32.PACK_B R30, R30 ;  /* 0x0000001eff1e723e */ /* 0x000fe200024050ff */
[----:B------:R-:W-:Y:S01]  /*6fb0*/  FFMA R31, R27, R26, R7 ;  /* 0x0000001a1b1f7223 */ /* 0x000fe20000000007 */
[----:B------:R-:W-:Y:S01]  /*6fc0*/  LOP3.LUT R26, R41, 0xffffe000, RZ, 0xc0, !PT ;  /* 0xffffe000291a7812 */ /* 0x000fe200078ec0ff */
[----:B------:R-:W-:Y:S01]  /*6fd0*/  FMUL R11, R24, R11 ;  /* 0x0000000b180b7220 */ /* 0x000fe20000400000 */
[C---:B------:R-:W-:Y:S01]  /*6fe0*/  FFMA R4, R27.reuse, R21, R4 ;  /* 0x000000151b047223 */ /* 0x040fe20000000004 */
[----:B------:R-:W-:Y:S01]  /*6ff0*/  LOP3.LUT R21, R40, 0xffffe000, RZ, 0xc0, !PT ;  /* 0xffffe00028157812 */ /* 0x000fe200078ec0ff */
[C---:B------:R-:W-:Y:S01]  /*7000*/  FFMA R5, R27.reuse, R32, R5 ;  /* 0x000000201b057223 */ /* 0x040fe20000000005 */
[----:B------:R-:W-:Y:S01]  /*7010*/  F2FP.TF32.F32.PACK_B R31, R31 ;  /* 0x0000001fff1f723e */ /* 0x000fe200024050ff */
        /* <DEDUP_REMOVED lines=8> */
[----:B------:R1:W-:Y:S01]  /*70a0*/  STSM.16.M88.4 [R76+0x400], R28 ;  /* 0x0004001c4c007844 */ /* 0x0003e20000000200 */
[----:B------:R-:W-:Y:S01]  /*70b0*/  F2FP.TF32.F32.PACK_B R6, R6 ;  /* 0x00000006ff06723e */ /* 0x000fe200024050ff */
[C---:B------:R-:W-:Y:S01]  /*70c0*/  FMUL R10, R24.reuse, R14 ;  /* 0x0000000e180a7220 */ /* 0x040fe20000400000 */
[----:B------:R-:W-:Y:S01]  /*70d0*/  F2FP.TF32.F32.PACK_B R7, R7 ;  /* 0x00000007ff07723e */ /* 0x000fe200024050ff */
[----:B------:R-:W-:Y:S01]  /*70e0*/  FMUL R15, R24, R15 ;  /* 0x0000000f180f7220 */ /* 0x000fe20000400000 */
[C---:B------:R-:W-:Y:S01]  /*70f0*/  FFMA R8, R27.reuse, R21, R8 ;  /* 0x000000151b087223 */ /* 0x040fe20000000008 */
[C---:B------:R-:W-:Y:S01]  /*7100*/  FFMA R9, R27.reuse, R26, R9 ;  /* 0x0000001a1b097223 */ /* 0x040fe20000000009 */
[C---:B------:R-:W-:Y:S01]  /*7110*/  FFMA R10, R27.reuse, R33, R10 ;  /* 0x000000211b0a7223 */ /* 0x040fe2000000000a */
[----:B------:R1:W-:Y:S01]  /*7120*/  STSM.16.M88.4 [R75+0x400], R4 ;  /* 0x000400044b007844 */ /* 0x0003e20000000200 */
[----:B------:R-:W-:Y:S01]  /*7130*/  LOP3.LUT R21, R36, 0xffffe000, RZ, 0xc0, !PT ;  /* 0xffffe00024157812 */ /* 0x000fe200078ec0ff */
[----:B------:R-:W-:Y:S01]  /*7140*/  FFMA R11, R27, R20, R15 ;  /* 0x000000141b0b7223 */ /* 0x000fe2000000000f */
[----:B------:R-:W-:Y:S01]  /*7150*/  LOP3.LUT R20, R37, 0xffffe000, RZ, 0xc0, !PT ;  /* 0xffffe00025147812 */ /* 0x000fe200078ec0ff */
[C---:B------:R-:W-:Y:S01]  /*7160*/  FMUL R12, R24.reuse, R16 ;  /* 0x00000010180c7220 */ /* 0x040fe20000400000 */
[----:B------:R-:W-:Y:S01]  /*7170*/  FMUL R13, R24, R17 ;  /* 0x00000011180d7220 */ /* 0x000fe20000400000 */
[----:B------:R-:W-:Y:S01]  /*7180*/  LOP3.LUT R33, R38, 0xffffe000, RZ, 0xc0, !PT ;  /* 0xffffe00026217812 */ /* 0x000fe200078ec0ff */
[C---:B------:R-:W-:Y:S01]  /*7190*/  FMUL R14, R24.reuse, R18 ;  /* 0x00000012180e7220 */ /* 0x040fe20000400000 */
[----:B------:R-:W-:Y:S01]  /*71a0*/  LOP3.LUT R26, R39, 0xffffe000, RZ, 0xc0, !PT ;  /* 0xffffe000271a7812 */ /* 0x000fe200078ec0ff */
[----:B------:R-:W-:Y:S01]  /*71b0*/  FMUL R19, R24, R19 ;  /* 0x0000001318137220 */ /* 0x000fe20000400000 */
[C---:B------:R-:W-:Y:S01]  /*71c0*/  FFMA R12, R27.reuse, R21, R12 ;  /* 0x000000151b0c7223 */ /* 0x040fe2000000000c */
[C---:B------:R-:W-:Y:S01]  /*71d0*/  FFMA R13, R27.reuse, R20, R13 ;  /* 0x000000141b0d7223 */ /* 0x040fe2000000000d */
[C---:B------:R-:W-:Y:S01]  /*71e0*/  FFMA R14, R27.reuse, R33, R14 ;  /* 0x000000211b0e7223 */ /* 0x040fe2000000000e */
[----:B------:R-:W-:Y:S01]  /*71f0*/  FFMA R15, R27, R26, R19 ;  /* 0x0000001a1b0f7223 */ /* 0x000fe20000000013 */
[----:B------:R-:W-:Y:S02]  /*7200*/  F2FP.TF32.F32.PACK_B R8, R8 ;  /* 0x00000008ff08723e */ /* 0x000fe400024050ff */
[----:B------:R-:W-:Y:S02]  /*7210*/  F2FP.TF32.F32.PACK_B R9, R9 ;  /* 0x00000009ff09723e */ /* 0x000fe400024050ff */
[----:B------:R-:W-:Y:S02]  /*7220*/  F2FP.TF32.F32.PACK_B R10, R10 ;  /* 0x0000000aff0a723e */ /* 0x000fe400024050ff */
[----:B------:R-:W-:Y:S02]  /*7230*/  F2FP.TF32.F32.PACK_B R11, R11 ;  /* 0x0000000bff0b723e */ /* 0x000fe400024050ff */
[----:B------:R-:W-:Y:S02]  /*7240*/  F2FP.TF32.F32.PACK_B R12, R12 ;  /* 0x0000000cff0c723e */ /* 0x000fe400024050ff */
[----:B------:R-:W-:Y:S01]  /*7250*/  F2FP.TF32.F32.PACK_B R13, R13 ;  /* 0x0000000dff0d723e */ /* 0x000fe200024050ff */
[----:B------:R1:W-:Y:S01]  /*7260*/  STSM.16.M88.4 [R78], R8 ;  /* 0x000000084e007844 */ /* 0x0003e20000000200 */
[----:B------:R-:W-:Y:S02]  /*7270*/  F2FP.TF32.F32.PACK_B R14, R14 ;  /* 0x0000000eff0e723e */ /* 0x000fe400024050ff */
[----:B------:R-:W-:Y:S05]  /*7280*/  F2FP.TF32.F32.PACK_B R15, R15 ;  /* 0x0000000fff0f723e */ /* 0x000fea00024050ff */
[----:B------:R1:W-:Y:S01]  /*7290*/  STSM.16.M88.4 [R79], R12 ;  /* 0x0000000c4f007844 */ /* 0x0003e20000000200 */
[----:B------:R-:W-:Y:S01]  /*72a0*/  @!PT LDS RZ, [RZ] ;  /* 0x00000000fffff984 */ /* 0x000fe20000000800 */
[----:B------:R-:W-:Y:S01]  /*72b0*/  @!PT LDS RZ, [RZ] ;  /* 0x00000000fffff984 */ /* 0x000fe20000000800 */
[----:B------:R-:W-:Y:S01]  /*72c0*/  @!PT LDS RZ, [RZ] ;  /* 0x00000000fffff984 */ /* 0x000fe20000000800 */
[----:B------:R-:W-:Y:S01]  /*72d0*/  @!PT LDS RZ, [RZ] ;  /* 0x00000000fffff984 */ /* 0x000fe20000000800 */
[----:B------:R2:W-:Y:S07]  /*72e0*/  MEMBAR.ALL.CTA ;  /* 0x0000000000007992 */ /* 0x0005ee0000008000 */
[----:B--2---:R-:W2:Y:S02]  /*72f0*/  FENCE.VIEW.ASYNC.S ;  /* 0x00000000000073c6 */ /* 0x004ea40000000000 */
[----:B--2---:R-:W-:Y:S06]  /*7300*/  BAR.SYNC.DEFER_BLOCKING 0x1, 0x80 ;  /* 0x0042000000007b1d */ /* 0x004fec0000010000 */
[----:B------:R-:W-:Y:S05]  /*7310*/  @P0 BRA `(.L_x_112) ;  /* 0x0000000000280947 */ /* 0x000fea0003800000 */
[----:B------:R-:W-:Y:S01]  /*7320*/  UIADD3 UR4, UPT, UPT, UR43, 0x400, URZ ;  /* 0x000004002b047890 */ /* 0x000fe2000fffe0ff */
[----:B------:R-:W-:Y:S05]  /*7330*/  UMOV UR51, UR36 ;  /* 0x0000002400337c82 */ /* 0x000fea0008000000 */
[----:B------:R-:W-:Y:S01]  /*7340*/  MOV R62, UR4 ;  /* 0x00000004003e7c02 */ /* 0x000fe20008000f00 */
[----:B------:R-:W-:Y:S03]  /*7350*/  UIADD3 UR4, UP0, UPT, UR54, 0x680, URZ ;  /* 0x0000068036047890 */ /* 0x000fe6000ff1e0ff */
[----:B------:R-:W-:Y:S01]  /*7360*/  R2UR UR48, R62 ;  /* 0x000000003e3072ca */ /* 0x000fe200000e0000 */
[----:B------:R-:W-:Y:S11]  /*7370*/  UIADD3.X UR5, UPT, UPT, URZ, UR55, URZ, UP0, !UPT ;  /* 0x00000037ff057290 */ /* 0x000ff600087fe4ff */
[----:B------:R-:W-:Y:S01]  /*7380*/  @!UPT UIADD3 URZ, UPT, UPT, URZ, URZ, URZ ;  /* 0x000000fffffff290 */ /* 0x000fe2000fffe0ff */
[----:B------:R2:W-:Y:S01]  /*7390*/  UTMASTG.3D [UR48], [UR4] ;  /* 0x00000030040073b5 */ /* 0x0005e20008010000 */
[----:B------:R0:W-:Y:S01]  /*73a0*/  UTMACMDFLUSH ;  /* 0x00000000000079b7 */ /* 0x0001e20000000000 */
[----:B--2---:R-:W-:Y:S04]  /*73b0*/  DEPBAR.LE SB0, 0x1 ;  /* 0x000080400000791a */ /* 0x004fe80000000000 */
.L_x_112:
[----:B------:R-:W-:Y:S05]  /*73c0*/  BSYNC.RECONVERGENT B0 ;  /* 0x0000000000007941 */ /* 0x000fea0003800200 */
.L_x_111:
[----:B------:R-:W-:Y:S01]  /*73d0*/  BAR.SYNC.DEFER_BLOCKING 0x1, 0x80 ;  /* 0x0042000000007b1d */ /* 0x000fe20000010000 */
[----:B------:R-:W-:Y:S01]  /*73e0*/  ISETP.NE.AND P1, PT, R74, RZ, PT ;  /* 0x000000ff4a00720c */ /* 0x000fe20003f25270 */
[----:B------:R-:W-:Y:S01]  /*73f0*/  UISETP.NE.AND UP0, UPT, UR53, URZ, UPT ;  /* 0x000000ff3500728c */ /* 0x000fe2000bf05270 */
[----:B------:R-:W-:Y:S11]  /*7400*/  LEA R3, R34, UR43, 0x3 ;  /* 0x0000002b22037c11 */ /* 0x000ff6000f8e18ff */
[----:B------:R-:W-:Y:S01]  /*7410*/  @P1 SHF.L.U32 R2, RZ, 0x1f, RZ ;  /* 0x0000001fff021819 */ /* 0x000fe200000006ff */
[----:B------:R-:W-:Y:S06]  /*7420*/  BRA.U !UP0, `(.L_x_113) ;  /* 0x0000000108247547 */ /* 0x000fec000b800000 */
[----:B-1----:R-:W-:Y:S01]  /*7430*/  IMAD.U32 R5, RZ, RZ, UR47 ;  /* 0x0000002fff057e24 */ /* 0x002fe2000f8e00ff */
[----:B------:R-:W-:Y:S01]  /*7440*/  MOV R0, UR52 ;  /* 0x0000003400007c02 */ /* 0x000fe20008000f00 */
[----:B------:R-:W-:Y:S03]  /*7450*/  UIADD3 UR4, UPT, UPT, UR47, 0x1, URZ ;  /* 0x000000012f047890 */ /* 0x000fe6000fffe0ff */
[----:B------:R-:W-:Y:S01]  /*7460*/  @P1 LEA R5, R5, UR43, 0x3 ;  /* 0x0000002b05051c11 */ /* 0x000fe2000f8e18ff */
[----:B------:R-:W-:Y:S04]  /*7470*/  UISETP.NE.AND UP0, UPT, UR4, 0x4, UPT ;  /* 0x000000040400788c */ /* 0x000fe8000bf05270 */
[----:B------:R-:W-:Y:S01]  /*7480*/  @P1 VIADD R5, R5, 0x40 ;  /* 0x0000004005051836 */ /* 0x000fe20000000000 */
[----:B------:R-:W-:Y:S04]  /*7490*/  USEL UR47, UR4, URZ, UP0 ;  /* 0x000000ff042f7287 */ /* 0x000fe80008000000 */
[----:B------:R-:W-:Y:S04]  /*74a0*/  @P1 PRMT R0, R0, 0x654, R5 ;  /* 0x0000065400001816 */ /* 0x000fe80000000005 */
[----:B------:R2:W-:Y:S04]  /*74b0*/  @P1 SYNCS.ARRIVE.TRANS64.RED.A1T0 RZ, [R0+URZ], RZ ;  /* 0x000000ff00ff19a7 */ /* 0x0005e800081004ff */
.L_x_113:
[----:B------:R-:W3:Y:S01]  /*74c0*/  @P1 SYNCS.PHASECHK.TRANS64.TRYWAIT P0, [R3+URZ+0x20], R2 ;  /* 0x00002002030015a7 */ /* 0x000ee200080011ff */
[----:B------:R-:W-:Y:S01]  /*74d0*/  BSSY B1, `(.L_x_114) ;  /* 0x0000017000017945 */ /* 0x000fe20003800000 */
[----:B---3--:R-:W-:Y:S03]  /*74e0*/  @P1 SEL R80, RZ, 0x1, !P0 ;  /* 0x00000001ff501807 */ /* 0x008fe60004000000 */
[----:B------:R-:W-:Y:S05]  /*74f0*/  @!P1 BRA `(.L_x_115) ;  /* 0x0000000000509947 */ /* 0x000fea0003800000 */
[----:B------:R-:W-:Y:S01]  /*7500*/  ISETP.NE.AND P1, PT, R81, RZ, PT ;  /* 0x000000ff5100720c */ /* 0x000fe20003f25270 */
[----:B------:R-:W-:Y:S01]  /*7510*/  BSSY B0, `(.L_x_116) ;  /* 0x000000a000007945 */ /* 0x000fe20003800000 */
[----:B------:R-:W-:Y:S11]  /*7520*/  ISETP.NE.AND P0, PT, R80, RZ, PT ;  /* 0x000000ff5000720c */ /* 0x000ff60003f05270 */
[----:B-1----:R-:W-:Y:S04]  /*7530*/  @P1 IMAD R5, R34, 0x2000, R35 ;  /* 0x0000200022051824 */ /* 0x002fe800078e0223 */
[----:B------:R-:W-:Y:S05]  /*7540*/  @P1 VIADD R4, R5, UR43 ;  /* 0x0000002b05041c36 */ /* 0x000fea0008000000 */
[----:B------:R-:W-:Y:S01]  /*7550*/  @P1 IADD3 R2, PT, PT, R82, R4, RZ ;  /* 0x0000000452021210 */ /* 0x000fe20007ffe0ff */
[----:B------:R-:W-:Y:S01]  /*7560*/  @P1 IMAD.IADD R4, R67, 0x1, R4 ;  /* 0x0000000143041824 */ /* 0x000fe200078e0204 */
[----:B------:R-:W-:Y:S06]  /*7570*/  @P0 BRA `(.L_x_117) ;  /* 0x00000000000c0947 */ /* 0x000fec0003800000 */
[----:B--2---:R-:W-:Y:S04]  /*7580*/  SHF.L.U32 R0, RZ, 0x1f, RZ ;  /* 0x0000001fff007819 */ /* 0x004fe800000006ff */
[----:B------:R-:W1:Y:S02]  /*7590*/  SYNCS.PHASECHK.TRANS64.TRYWAIT P0, [R3+URZ+0x20], R0 ;  /* 0x00002000030075a7 */ /* 0x000e6400080011ff */
[----:B-1----:R-:W-:Y:S05]  /*75a0*/  @!P0 BRA `(.L_x_118) ;  /* 0x0000005000308947 */ /* 0x002fea0003800000 */
.L_x_117:
[----:B------:R-:W-:Y:S05]  /*75b0*/  BSYNC B0 ;  /* 0x0000000000007941 */ /* 0x000fea0003800000 */
.L_x_116:
[----:B------:R-:W-:Y:S02]  /*75c0*/  ISETP.NE.AND P0, PT, R81, RZ, PT ;  /* 0x000000ff5100720c */ /* 0x000fe40003f05270 */
[----:B------:R-:W-:Y:S11]  /*75d0*/  IADD3 R34, PT, PT, R34, 0x1, RZ ;  /* 0x0000000122227810 */ /* 0x000ff60007ffe0ff */
[----:B-12---:R-:W-:Y:S01]  /*75e0*/  @P0 IMAD.IADD R0, R67, 0x1, R2 ;  /* 0x0000000143000824 */ /* 0x006fe200078e0202 */
[----:B------:R-:W-:Y:S05]  /*75f0*/  @P0 WARPSYNC.ALL ;  /* 0x0000000000000948 */ /* 0x000fea0003800000 */
[----:B------:R3:W4:Y:S04]  /*7600*/  @P0 LDSM.16.M88.4 R48, [R5+UR43+0x400] ;  /* 0x0004002b0530083b */ /* 0x0007280008000200 */
[----:B------:R3:W1:Y:S04]  /*7610*/  @P0 LDSM.16.M88.4 R44, [R4+0x400] ;  /* 0x00040000042c083b */ /* 0x0006680000000200 */
[----:B------:R3:W2:Y:S04]  /*7620*/  @P0 LDSM.16.M88.4 R40, [R2+0x400] ;  /* 0x000400000228083b */ /* 0x0006a80000000200 */
[----:B------:R3:W1:Y:S02]  /*7630*/  @P0 LDSM.16.M88.4 R36, [R0+0x400] ;  /* 0x000400000024083b */ /* 0x0006640000000200 */
.L_x_115:
[----:B------:R-:W-:Y:S05]  /*7640*/  BSYNC B1 ;  /* 0x0000000000017941 */ /* 0x000fea0003800000 */
.L_x_114:
[----:B------:R-:W-:Y:S05]  /*7650*/  VIADD R3, R25, 0x20 ;  /* 0x0000002019037836 */ /* 0x000fea0000000000 */
[----:B------:R-:W-:Y:S04]  /*7660*/  SHF.R.U32.HI R3, RZ, 0x15, R3 ;  /* 0x00000015ff037819 */ /* 0x000fe80000011603 */
[----:B------:R-:W-:Y:S11]  /*7670*/  LOP3.LUT P0, RZ, R3, 0x3, R58, 0x48, !PT ;  /* 0x0000000303ff7812 */ /* 0x000ff6000780483a */
[----:B------:R-:W-:Y:S02]  /*7680*/  @!UPT UIADD3 URZ, UPT, UPT, URZ, URZ, URZ ;  /* 0x000000fffffff290 */ /* 0x000fe4000fffe0ff */
[----:B------:R-:W-:Y:S05]  /*7690*/  @!P0 BRA `(.L_x_119) ;  /* 0x0000000000408947 */ /* 0x000fea0003800000 */
[----:B------:R-:W5:Y:S01]  /*76a0*/  LDCU.64 UR8, c[0x4][0x70] ;  /* 0x01000e00ff0877ac */ /* 0x000f620008000a00 */
[----:B------:R-:W-:Y:S01]  /*76b0*/  MOV R3, 0x0 ;  /* 0x0000000000037802 */ /* 0x000fe20000000f00 */
[----:B-1----:R-:W-:Y:S02]  /*76c0*/  HFMA2 R12, -RZ, RZ, 0, 5.9604644775390625e-08 ;  /* 0x00000001ff0c7431 */ /* 0x002fe400000001ff */
[----:B------:R-:W-:Y:S02]  /*76d0*/  IMAD.MOV.U32 R8, RZ, RZ, 0x192 ;  /* 0x00000192ff087424 */ /* 0x000fe400078e00ff */
[----:B------:R-:W-:Y:S01]  /*76e0*/  IMAD.MOV.U32 R13, RZ, RZ, RZ ;  /* 0x000000ffff0d7224 */ /* 0x000fe200078e00ff */
[----:B------:R-:W1:Y:S01]  /*76f0*/  LDCU.64 UR6, c[0x4][0x78] ;  /* 0x01000f00ff0677ac */ /* 0x000e620008000a00 */
[----:B---3--:R-:W3:Y:S01]  /*7700*/  LDC.64 R2, c[0x4][R3] ;  /* 0x0100000003027b82 */ /* 0x008ee20000000a00 */
[----:B------:R-:W4:Y:S01]  /*7710*/  LDCU.64 UR4, c[0x4][0x10] ;  /* 0x01000200ff0477ac */ /* 0x000f220008000a00 */
[----:B-----5:R-:W-:Y:S01]  /*7720*/  MOV R5, UR9 ;  /* 0x0000000900057c02 */ /* 0x020fe20008000f00 */
[----:B------:R-:W-:Y:S01]  /*7730*/  IMAD.U32 R4, RZ, RZ, UR8 ;  /* 0x00000008ff047e24 */ /* 0x000fe2000f8e00ff */
[----:B-1----:R-:W-:Y:S01]  /*7740*/  MOV R7, UR7 ;  /* 0x0000000700077c02 */ /* 0x002fe20008000f00 */
[----:B------:R-:W-:Y:S01]  /*7750*/  IMAD.U32 R6, RZ, RZ, UR6 ;  /* 0x00000006ff067e24 */ /* 0x000fe2000f8e00ff */
[----:B----4-:R-:W-:Y:S01]  /*7760*/  MOV R11, UR5 ;  /* 0x00000005000b7c02 */ /* 0x010fe20008000f00 */
[----:B------:R-:W-:Y:S02]  /*7770*/  IMAD.U32 R10, RZ, RZ, UR4 ;  /* 0x00000004ff0a7e24 */ /* 0x000fe4000f8e00ff */
[----:B------:R-:W-:Y:S07]  /*7780*/  LEPC R20, `(.L_x_119) ;  /* 0x000000001014794e */ /* 0x000fee0000000000 */
[----:B--23--:R-:W-:Y:S05]  /*7790*/  CALL.ABS.NOINC R2 ;  /* 0x0000000002007343 */ /* 0x00cfea0003c00000 */
.L_x_119:
[----:B----4-:R-:W-:Y:S01]  /*77a0*/  LOP3.LUT R20, R48, 0xffffe000, RZ, 0xc0, !PT ;  /* 0xffffe00030147812 */ /* 0x010fe200078ec0ff */
[----:B------:R-:W-:Y:S05]  /*77b0*/  WARPSYNC.ALL ;  /* 0x0000000000007948 */ /* 0x000fea0003800000 */
[----:B------:R-:W-:Y:S01]  /*77c0*/  R2UR UR4, R25 ;  /* 0x00000000190472ca */ /* 0x000fe200000e0000 */
[----:B------:R-:W-:Y:S01]  /*77d0*/  IMAD.U32 R84, RZ, RZ, UR47 ;  /* 0x0000002fff547e24 */ /* 0x000fe2000f8e00ff */
[----:B------:R-:W-:Y:S01]  /*77e0*/  LOP3.LUT R21, R49, 0xffffe000, RZ, 0xc0, !PT ;  /* 0xffffe00031157812 */ /* 0x000fe200078ec0ff */
[----:B------:R-:W-:Y:S01]  /*77f0*/  IMAD.U32 R83, RZ, RZ, UR52 ;  /* 0x00000034ff537e24 */ /* 0x000fe2000f8e00ff */
[----:B------:R-:W-:Y:S01]  /*7800*/  LOP3.LUT R26, R51, 0xffffe000, RZ, 0xc0, !PT ;  /* 0xffffe000331a7812 */ /* 0x000fe200078ec0ff */
[----:B------:R-:W-:Y:S01]  /*7810*/  BSSY.RECONVERGENT B0, `(.L_x_120) ;  /* 0x000005b000007945 */ /* 0x000fe20003800200 */
[----:B-1----:R-:W-:Y:S02]  /*7820*/  LOP3.LUT R33, R44, 0xffffe000, RZ, 0xc0, !PT ;  /* 0xffffe0002c217812 */ /* 0x002fe400078ec0ff */
[----:B------:R-:W-:Y:S02]  /*7830*/  LOP3.LUT R32, R45, 0xffffe000, RZ, 0xc0, !PT ;  /* 0xffffe0002d207812 */ /* 0x000fe400078ec0ff */
[----:B------:R-:W-:Y:S02]  /*7840*/  ISETP.NE.AND P6, PT, R74, RZ, PT ;  /* 0x000000ff4a00720c */ /* 0x000fe40003fc5270 */
[----:B------:R-:W-:Y:S01]  /*7850*/  ISETP.NE.AND P0, PT, R69, RZ, PT ;  /* 0x000000ff4500720c */ /* 0x000fe20003f05270 */
[----:B---3--:R-:W2:Y:S10]  /*7860*/  LDTM.16dp128bit.x8 R4, tmem[UR4+0x20] ;  /* 0x00002004000479ee */ /* 0x008eb40008180000 */
[----:B------:R-:W-:Y:S02]  /*7870*/  @P6 LEA R84, R84, UR43, 0x3 ;  /* 0x0000002b54546c11 */ /* 0x000fe4000f8e18ff */
[----:B------:R-:W-:Y:S03]  /*7880*/  @P6 SHF.L.U32 R85, RZ, 0x1f, RZ ;  /* 0x0000001fff556819 */ /* 0x000fe600000006ff */
[----:B------:R-:W-:Y:S05]  /*7890*/  @P6 VIADD R84, R84, 0x40 ;  /* 0x0000004054546836 */ /* 0x000fea0000000000 */
[----:B------:R-:W-:Y:S02]  /*78a0*/  @P6 PRMT R83, R83, 0x654, R84 ;  /* 0x0000065453536816 */ /* 0x000fe40000000054 */
[----:B------:R-:W-:Y:S01]  /*78b0*/  LEA R84, R34, UR43, 0x3 ;  /* 0x0000002b22547c11 */ /* 0x000fe2000f8e18ff */
[C---:B--2---:R-:W-:Y:S01]  /*78c0*/  FMUL R0, R24.reuse, R4 ;  /* 0x0000000418007220 */ /* 0x044fe20000400000 */
[C---:B------:R-:W-:Y:S01]  /*78d0*/  FMUL R2, R24.reuse, R5 ;  /* 0x0000000518027220 */ /* 0x040fe20000400000 */
[C---:B------:R-:W-:Y:S01]  /*78e0*/  FMUL R3, R24.reuse, R6 ;  /* 0x0000000618037220 */ /* 0x040fe20000400000 */
[----:B------:R-:W-:Y:S01]  /*78f0*/  FMUL R7, R24, R7 ;  /* 0x0000000718077220 */ /* 0x000fe20000400000 */
[C---:B------:R-:W-:Y:S01]  /*7900*/  FFMA R28, R27.reuse, R20, R0 ;  /* 0x000000141b1c7223 */ /* 0x040fe20000000000 */
[----:B------:R-:W-:Y:S01]  /*7910*/  LOP3.LUT R20, R50, 0xffffe000, RZ, 0xc0, !PT ;  /* 0xffffe00032147812 */ /* 0x000fe200078ec0ff */
[C---:B------:R-:W-:Y:S01]  /*7920*/  FFMA R29, R27.reuse, R21, R2 ;  /* 0x000000151b1d7223 */ /* 0x040fe20000000002 */
[----:B------:R-:W-:Y:S01]  /*7930*/  LOP3.LUT R21, R40, 0xffffe000, RZ, 0xc0, !PT ;  /* 0xffffe00028157812 */ /* 0x000fe200078ec0ff */
[----:B------:R-:W-:Y:S01]  /*7940*/  FMUL R4, R24, R8 ;  /* 0x0000000818047220 */ /* 0x000fe20000400000 */
[----:B------:R-:W-:Y:S01]  /*7950*/  F2FP.TF32.F32.PACK_B R28, R28 ;  /* 0x0000001cff1c723e */ /* 0x000fe200024050ff */
[C---:B------:R-:W-:Y:S01]  /*7960*/  FFMA R30, R27.reuse, R20, R3 ;  /* 0x000000141b1e7223 */ /* 0x040fe20000000003 */
[----:B------:R-:W-:Y:S01]  /*7970*/  LOP3.LUT R20, R46, 0xffffe000, RZ, 0xc0, !PT ;  /* 0xffffe0002e147812 */ /* 0x000fe200078ec0ff */
[C---:B------:R-:W-:Y:S01]  /*7980*/  FMUL R5, R24.reuse, R9 ;  /* 0x0000000918057220 */ /* 0x040fe20000400000 */
[----:B------:R-:W-:Y:S01]  /*7990*/  F2FP.TF32.F32.PACK_B R29, R29 ;  /* 0x0000001dff1d723e */ /* 0x000fe200024050ff */
[----:B------:R-:W-:Y:S01]  /*79a0*/  FFMA R31, R27, R26, R7 ;  /* 0x0000001a1b1f7223 */ /* 0x000fe20000000007 */
[----:B------:R-:W-:Y:S01]  /*79b0*/  LOP3.LUT R26, R47, 0xffffe000, RZ, 0xc0, !PT ;  /* 0xffffe0002f1a7812 */ /* 0x000fe200078ec0ff */
[----:B------:R-:W-:Y:S01]  /*79c0*/  FMUL R6, R24, R10 ;  /* 0x0000000a18067220 */ /* 0x000fe20000400000 */
[----:B------:R-:W-:Y:S01]  /*79d0*/  F2FP.TF32.F32.PACK_B R30, R30 ;  /* 0x0000001eff1e723e */ /* 0x000fe200024050ff */
[C---:B------:R-:W-:Y:S01]  /*79e0*/  FFMA R4, R27.reuse, R33, R4 ;  /* 0x000000211b047223 */ /* 0x040fe20000000004 */
[----:B------:R-:W-:Y:S01]  /*79f0*/  LOP3.LUT R33, R42, 0xffffe000, RZ, 0xc0, !PT ;  /* 0xffffe0002a217812 */ /* 0x000fe200078ec0ff */
        /* <DEDUP_REMOVED lines=13> */
[----:B------:R-:W-:Y:S01]  /*7ad0*/  FFMA R7, R27, R26, R11 ;  /* 0x0000001a1b077223 */ /* 0x000fe2000000000b */
[----:B------:R-:W-:Y:S01]  /*7ae0*/  LOP3.LUT R26, R37, 0xffffe000, RZ, 0xc0, !PT ;  /* 0xffffe000251a7812 */ /* 0x000fe200078ec0ff */
[----:B------:R-:W-:Y:S01]  /*7af0*/  FMUL R15, R24, R15 ;  /* 0x0000000f180f7220 */ /* 0x000fe20000400000 */
[C---:B------:R-:W-:Y:S01]  /*7b00*/  FFMA R8, R27.reuse, R21, R8 ;  /* 0x000000151b087223 */ /* 0x040fe20000000008 */
[C---:B------:R-:W-:Y:S01]  /*7b10*/  FFMA R9, R27.reuse, R32, R9 ;  /* 0x000000201b097223 */ /* 0x040fe20000000009 */
[----:B------:R-:W-:Y:S01]  /*7b20*/  LOP3.LUT R21, R36, 0xffffe000, RZ, 0xc0, !PT ;  /* 0xffffe00024157812 */ /* 0x000fe200078ec0ff */
[C---:B------:R-:W-:Y:S01]  /*7b30*/  FFMA R10, R27.reuse, R33, R10 ;  /* 0x000000211b0a7223 */ /* 0x040fe2000000000a */
[C---:B------:R-:W-:Y:S01]  /*7b40*/  FMUL R12, R24.reuse, R16 ;  /* 0x00000010180c7220 */ /* 0x040fe20000400000 */
[----:B------:R-:W-:Y:S01]  /*7b50*/  FFMA R11, R27, R20, R15 ;  /* 0x000000141b0b7223 */ /* 0x000fe2000000000f */
[----:B------:R-:W-:Y:S01]  /*7b60*/  FMUL R13, R24, R17 ;  /* 0x00000011180d7220 */ /* 0x000fe20000400000 */
[----:B------:R-:W-:Y:S01]  /*7b70*/  LOP3.LUT R33, R38, 0xffffe000, RZ, 0xc0, !PT ;  /* 0xffffe00026217812 */ /* 0x000fe200078ec0ff */
[C---:B------:R-:W-:Y:S01]  /*7b80*/  FMUL R14, R24.reuse, R18 ;  /* 0x00000012180e7220 */ /* 0x040fe20000400000 */
[----:B------:R-:W-:Y:S01]  /*7b90*/  LOP3.LUT R20, R39, 0xffffe000, RZ, 0xc0, !PT ;  /* 0xffffe00027147812 */ /* 0x000fe200078ec0ff */
[----:B------:R-:W-:Y:S01]  /*7ba0*/  FMUL R19, R24, R19 ;  /* 0x0000001318137220 */ /* 0x000fe20000400000 */
[----:B------:R-:W-:Y:S01]  /*7bb0*/  F2FP.TF32.F32.PACK_B R7, R7 ;  /* 0x00000007ff07723e */ /* 0x000fe200024050ff */
[C---:B------:R-:W-:Y:S01]  /*7bc0*/  FFMA R12, R27.reuse, R21, R12 ;  /* 0x000000151b0c7223 */ /* 0x040fe2000000000c */
[C---:B------:R-:W-:Y:S01]  /*7bd0*/  FFMA R13, R27.reuse, R26, R13 ;  /* 0x0000001a1b0d7223 */ /* 0x040fe2000000000d */
[C---:B------:R-:W-:Y:S01]  /*7be0*/  FFMA R14, R27.reuse, R33, R14 ;  /* 0x000000211b0e7223 */ /* 0x040fe2000000000e */
[----:B------:R-:W-:Y:S01]  /*7bf0*/  FFMA R15, R27, R20, R19 ;  /* 0x000000141b0f7223 */ /* 0x000fe20000000013 */
[----:B------:R1:W-:Y:S01]  /*7c00*/  STSM.16.M88.4 [R75+0x2400], R4 ;  /* 0x002400044b007844 */ /* 0x0003e20000000200 */
[----:B------:R-:W-:Y:S02]  /*7c10*/  F2FP.TF32.F32.PACK_B R8, R8 ;  /* 0x00000008ff08723e */ /* 0x000fe400024050ff */
[----:B------:R-:W-:Y:S02]  /*7c20*/  F2FP.TF32.F32.PACK_B R9, R9 ;  /* 0x00000009ff09723e */ /* 0x000fe400024050ff */
[----:B------:R-:W-:Y:S02]  /*7c30*/  F2FP.TF32.F32.PACK_B R10, R10 ;  /* 0x0000000aff0a723e */ /* 0x000fe400024050ff */
[----:B------:R-:W-:Y:S02]  /*7c40*/  F2FP.TF32.F32.PACK_B R11, R11 ;  /* 0x0000000bff0b723e */ /* 0x000fe400024050ff */
[----:B------:R-:W-:Y:S02]  /*7c50*/  F2FP.TF32.F32.PACK_B R12, R12 ;  /* 0x0000000cff0c723e */ /* 0x000fe400024050ff */
[----:B------:R-:W-:Y:S01]  /*7c60*/  F2FP.TF32.F32.PACK_B R13, R13 ;  /* 0x0000000dff0d723e */ /* 0x000fe200024050ff */
[----:B------:R1:W-:Y:S01]  /*7c70*/  STSM.16.M88.4 [R78+0x2000], R8 ;  /* 0x002000084e007844 */ /* 0x0003e20000000200 */
[----:B------:R-:W-:Y:S02]  /*7c80*/  F2FP.TF32.F32.PACK_B R14, R14 ;  /* 0x0000000eff0e723e */ /* 0x000fe400024050ff */
[----:B------:R-:W-:Y:S05]  /*7c90*/  F2FP.TF32.F32.PACK_B R15, R15 ;  /* 0x0000000fff0f723e */ /* 0x000fea00024050ff */
[----:B------:R1:W-:Y:S01]  /*7ca0*/  STSM.16.M88.4 [R79+0x2000], R12 ;  /* 0x0020000c4f007844 */ /* 0x0003e20000000200 */
        /* <DEDUP_REMOVED lines=8> */
[----:B------:R-:W-:Y:S02]  /*7d30*/  UIADD3 UR4, UP0, UPT, UR54, 0x680, URZ ;  /* 0x0000068036047890 */ /* 0x000fe4000ff1e0ff */
[----:B------:R-:W-:Y:S02]  /*7d40*/  UIADD3 UR9, UPT, UPT, UR49, 0x20, URZ ;  /* 0x0000002031097890 */ /* 0x000fe4000fffe0ff */
[----:B------:R-:W-:Y:S02]  /*7d50*/  UIADD3 UR8, UPT, UPT, UR43, 0x2400, URZ ;  /* 0x000024002b087890 */ /* 0x000fe4000fffe0ff */
[----:B------:R-:W-:Y:S01]  /*7d60*/  UIADD3.X UR5, UPT, UPT, URZ, UR55, URZ, UP0, !UPT ;  /* 0x00000037ff057290 */ /* 0x000fe200087fe4ff */
[----:B------:R-:W-:Y:S01]  /*7d70*/  UMOV UR10, UR50 ;  /* 0x00000032000a7c82 */ /* 0x000fe20008000000 */
[----:B------:R-:W-:Y:S07]  /*7d80*/  UMOV UR11, UR36 ;  /* 0x00000024000b7c82 */ /* 0x000fee0008000000 */
[----:B------:R2:W-:Y:S01]  /*7d90*/  UTMASTG.3D [UR8], [UR4] ;  /* 0x00000008040073b5 */ /* 0x0005e20008010000 */
[----:B------:R0:W-:Y:S01]  /*7da0*/  UTMACMDFLUSH ;  /* 0x00000000000079b7 */ /* 0x0001e20000000000 */
[----:B--2---:R-:W-:Y:S04]  /*7db0*/  DEPBAR.LE SB0, 0x1 ;  /* 0x000080400000791a */ /* 0x004fe80000000000 */
.L_x_121:
[----:B------:R-:W-:Y:S05]  /*7dc0*/  BSYNC.RECONVERGENT B0 ;  /* 0x0000000000007941 */ /* 0x000fea0003800200 */
.L_x_120:
[----:B------:R-:W-:Y:S01]  /*7dd0*/  BAR.SYNC.DEFER_BLOCKING 0x1, 0x80 ;  /* 0x0042000000007b1d */ /* 0x000fe20000010000 */
[----:B------:R-:W-:Y:S04]  /*7de0*/  UIADD3 UR4, UPT, UPT, UR47, 0x1, URZ ;  /* 0x000000012f047890 */ /* 0x000fe8000fffe0ff */
[----:B------:R-:W-:Y:S04]  /*7df0*/  UISETP.NE.AND UP0, UPT, UR4, 0x4, UPT ;  /* 0x000000040400788c */ /* 0x000fe8000bf05270 */
[----:B------:R-:W-:Y:S01]  /*7e00*/  USEL UR46, UR4, URZ, UP0 ;  /* 0x000000ff042e7287 */ /* 0x000fe20008000000 */
[----:B------:R2:W-:Y:S01]  /*7e10*/  @P6 SYNCS.ARRIVE.TRANS64.RED.A1T0 RZ, [R83+URZ], RZ ;  /* 0x000000ff53ff69a7 */ /* 0x0005e200081004ff */
[----:B------:R-:W-:Y:S01]  /*7e20*/  BSSY B1, `(.L_x_122) ;  /* 0x0000018000017945 */ /* 0x000fe20003800000 */
[----:B------:R-:W3:Y:S02]  /*7e30*/  @P6 SYNCS.PHASECHK.TRANS64.TRYWAIT P0, [R84+URZ+0x20], R85 ;  /* 0x00002055540065a7 */ /* 0x000ee400080011ff */
[----:B---3--:R-:W-:Y:S01]  /*7e40*/  @P6 SEL R80, RZ, 0x1, !P0 ;  /* 0x00000001ff506807 */ /* 0x008fe20004000000 */
[----:B--2---:R-:W-:Y:S06]  /*7e50*/  @!P6 BRA `(.L_x_123) ;  /* 0x000000000050e947 */ /* 0x004fec0003800000 */
[----:B------:R-:W-:Y:S01]  /*7e60*/  ISETP.NE.AND P1, PT, R81, RZ, PT ;  /* 0x000000ff5100720c */ /* 0x000fe20003f25270 */
[----:B------:R-:W-:Y:S01]  /*7e70*/  BSSY B0, `(.L_x_124) ;  /* 0x000000a000007945 */ /* 0x000fe20003800000 */
[----:B------:R-:W-:Y:S11]  /*7e80*/  ISETP.NE.AND P0, PT, R80, RZ, PT ;  /* 0x000000ff5000720c */ /* 0x000ff60003f05270 */
[----:B------:R-:W-:Y:S04]  /*7e90*/  @P1 IMAD R3, R34, 0x2000, R35 ;  /* 0x0000200022031824 */ /* 0x000fe800078e0223 */
[----:B------:R-:W-:Y:S05]  /*7ea0*/  @P1 VIADD R2, R3, UR43 ;  /* 0x0000002b03021c36 */ /* 0x000fea0008000000 */
[----:B------:R-:W-:Y:S01]  /*7eb0*/  @P1 IADD3 R0, PT, PT, R82, R2, RZ ;  /* 0x0000000252001210 */ /* 0x000fe20007ffe0ff */
[----:B------:R-:W-:Y:S01]  /*7ec0*/  @P1 IMAD.IADD R2, R67, 0x1, R2 ;  /* 0x0000000143021824 */ /* 0x000fe200078e0202 */
[----:B------:R-:W-:Y:S06]  /*7ed0*/  @P0 BRA `(.L_x_125) ;  /* 0x00000000000c0947 */ /* 0x000fec0003800000 */
[----:B-1----:R-:W-:Y:S04]  /*7ee0*/  SHF.L.U32 R5, RZ, 0x1f, RZ ;  /* 0x0000001fff057819 */ /* 0x002fe800000006ff */
[----:B------:R-:W1:Y:S02]  /*7ef0*/  SYNCS.PHASECHK.TRANS64.TRYWAIT P0, [R84+URZ+0x20], R5 ;  /* 0x00002005540075a7 */ /* 0x000e6400080011ff */
[----:B-1----:R-:W-:Y:S05]  /*7f00*/  @!P0 BRA `(.L_x_126) ;  /* 0x0000004400ec8947 */ /* 0x002fea0003800000 */
.L_x_125:
[----:B------:R-:W-:Y:S05]  /*7f10*/  BSYNC B0 ;  /* 0x0000000000007941 */ /* 0x000fea0003800000 */
.L_x_124:
[----:B------:R-:W-:Y:S02]  /*7f20*/  ISETP.NE.AND P0, PT, R81, RZ, PT ;  /* 0x000000ff5100720c */ /* 0x000fe40003f05270 */
[----:B------:R-:W-:Y:S11]  /*7f30*/  IADD3 R34, PT, PT, R34, 0x1, RZ ;  /* 0x0000000122227810 */ /* 0x000ff60007ffe0ff */
[----:B-1----:R-:W-:Y:S01]  /*7f40*/  @P0 IMAD.IADD R4, R67, 0x1, R0 ;  /* 0x0000000143040824 */ /* 0x002fe200078e0200 */
[----:B------:R-:W-:Y:S05]  /*7f50*/  @P0 WARPSYNC.ALL ;  /* 0x0000000000000948 */ /* 0x000fea0003800000 */
[----:B------:R2:W3:Y:S04]  /*7f60*/  @P0 LDSM.16.M88.4 R48, [R3+UR43+0x400] ;  /* 0x0004002b0330083b */ /* 0x0004e80008000200 */
[----:B------:R2:W4:Y:S04]  /*7f70*/  @P0 LDSM.16.M88.4 R44, [R2+0x400] ;  /* 0x00040000022c083b */ /* 0x0005280000000200 */
[----:B------:R2:W1:Y:S04]  /*7f80*/  @P0 LDSM.16.M88.4 R40, [R0+0x400] ;  /* 0x000400000028083b */ /* 0x0004680000000200 */
[----:B------:R2:W1:Y:S02]  /*7f90*/  @P0 LDSM.16.M88.4 R36, [R4+0x400] ;  /* 0x000400000424083b */ /* 0x0004640000000200 */
.L_x_123:
[----:B------:R-:W-:Y:S05]  /*7fa0*/  BSYNC B1 ;  /* 0x0000000000017941 */ /* 0x000fea0003800000 */
.L_x_122:
[----:B--2---:R-:W-:Y:S05]  /*7fb0*/  VIADD R3, R25, 0x40 ;  /* 0x0000004019037836 */ /* 0x004fea0000000000 */
[----:B------:R-:W-:Y:S04]  /*7fc0*/  SHF.R.U32.HI R3, RZ, 0x15, R3 ;  /* 0x00000015ff037819 */ /* 0x000fe80000011603 */
[----:B------:R-:W-:Y:S11]  /*7fd0*/  LOP3.LUT P0, RZ, R3, 0x3, R58, 0x48, !PT ;  /* 0x0000000303ff7812 */ /* 0x000ff6000780483a */
[----:B------:R-:W-:Y:S02]  /*7fe0*/  @!UPT UIADD3 URZ, UPT, UPT, URZ, URZ, URZ ;  /* 0x000000fffffff290 */ /* 0x000fe4000fffe0ff */
[----:B------:R-:W-:Y:S05]  /*7ff0*/  @!P0 BRA `(.L_x_127) ;  /* 0x0000000000408947 */ /* 0x000fea0003800000 */
[----:B------:R-:W2:Y:S01]  /*8000*/  LDCU.64 UR8, c[0x4][0x70] ;  /* 0x01000e00ff0877ac */ /* 0x000ea20008000a00 */
[----:B------:R-:W-:Y:S01]  /*8010*/  MOV R3, 0x0 ;  /* 0x0000000000037802 */ /* 0x000fe20000000f00 */
[----:B-1----:R-:W-:Y:S02]  /*8020*/  HFMA2 R12, -RZ, RZ, 0, 5.9604644775390625e-08 ;  /* 0x00000001ff0c7431 */ /* 0x002fe400000001ff */
[----:B------:R-:W-:Y:S02]  /*8030*/  IMAD.MOV.U32 R8, RZ, RZ, 0x192 ;  /* 0x00000192ff087424 */ /* 0x000fe400078e00ff */
[----:B------:R-:W-:Y:S01]  /*8040*/  IMAD.MOV.U32 R13, RZ, RZ, RZ ;  /* 0x000000ffff0d7224 */ /* 0x000fe200078e00ff */
[----:B------:R-:W1:Y:S01]  /*8050*/  LDCU.64 UR6, c[0x4][0x78] ;  /* 0x01000f00ff0677ac */ /* 0x000e620008000a00 */
[----:B------:R-:W3:Y:S01]  /*8060*/  LDC.64 R2, c[0x4][R3] ;  /* 0x0100000003027b82 */ /* 0x000ee20000000a00 */
[----:B------:R-:W5:Y:S01]  /*8070*/  LDCU.64 UR4, c[0x4][0x10] ;  /* 0x01000200ff0477ac */ /* 0x000f620008000a00 */
[----:B--2---:R-:W-:Y:S01]  /*8080*/  MOV R5, UR9 ;  /* 0x0000000900057c02 */ /* 0x004fe20008000f00 */
[----:B------:R-:W-:Y:S01]  /*8090*/  IMAD.U32 R4, RZ, RZ, UR8 ;  /* 0x00000008ff047e24 */ /* 0x000fe2000f8e00ff */
[----:B-1----:R-:W-:Y:S01]  /*80a0*/  MOV R7, UR7 ;  /* 0x0000000700077c02 */ /* 0x002fe20008000f00 */
[----:B------:R-:W-:Y:S01]  /*80b0*/  IMAD.U32 R6, RZ, RZ, UR6 ;  /* 0x00000006ff067e24 */ /* 0x000fe2000f8e00ff */
[----:B-----5:R-:W-:Y:S01]  /*80c0*/  MOV R11, UR5 ;  /* 0x00000005000b7c02 */ /* 0x020fe20008000f00 */
[----:B------:R-:W-:Y:S02]  /*80d0*/  IMAD.U32 R10, RZ, RZ, UR4 ;  /* 0x00000004ff0a7e24 */ /* 0x000fe4000f8e00ff */
[----:B------:R-:W-:Y:S07]  /*80e0*/  LEPC R20, `(.L_x_127) ;  /* 0x000000001014794e */ /* 0x000fee0000000000 */
[----:B---34-:R-:W-:Y:S05]  /*80f0*/  CALL.ABS.NOINC R2 ;  /* 0x0000000002007343 */ /* 0x018fea0003c00000 */
.L_x_127:
[----:B---3--:R-:W-:Y:S01]  /*8100*/  LOP3.LUT R20, R48, 0xffffe000, RZ, 0xc0, !PT ;  /* 0xffffe00030147812 */ /* 0x008fe200078ec0ff */
[----:B------:R-:W-:Y:S05]  /*8110*/  WARPSYNC.ALL ;  /* 0x0000000000007948 */ /* 0x000fea0003800000 */
[----:B------:R-:W-:Y:S01]  /*8120*/  R2UR UR4, R25 ;  /* 0x00000000190472ca */ /* 0x000fe200000e0000 */
[----:B------:R-:W-:Y:S01]  /*8130*/  IMAD.U32 R84, RZ, RZ, UR46 ;  /* 0x0000002eff547e24 */ /* 0x000fe2000f8e00ff */
[----:B------:R-:W-:Y:S01]  /*8140*/  LOP3.LUT R21, R49, 0xffffe000, RZ, 0xc0, !PT ;  /* 0xffffe00031157812 */ /* 0x000fe200078ec0ff */
[----:B------:R-:W-:Y:S01]  /*8150*/  IMAD.U32 R83, RZ, RZ, UR52 ;  /* 0x00000034ff537e24 */ /* 0x000fe2000f8e00ff */
[----:B------:R-:W-:Y:S01]  /*8160*/  LOP3.LUT R26, R51, 0xffffe000, RZ, 0xc0, !PT ;  /* 0xffffe000331a7812 */ /* 0x000fe200078ec0ff */
[----:B------:R-:W-:Y:S01]  /*8170*/  BSSY.RECONVERGENT B0, `(.L_x_128) ;  /* 0x000005b000007945 */ /* 0x000fe20003800200 */
[----:B----4-:R-:W-:Y:S02]  /*8180*/  LOP3.LUT R33, R44, 0xffffe000, RZ, 0xc0, !PT ;  /* 0xffffe0002c217812 */ /* 0x010fe400078ec0ff */
[----:B------:R-:W-:Y:S02]  /*8190*/  LOP3.LUT R32, R45, 0xffffe000, RZ, 0xc0, !PT ;  /* 0xffffe0002d207812 */ /* 0x000fe400078ec0ff */
[----:B------:R-:W-:Y:S02]  /*81a0*/  ISETP.NE.AND P6, PT, R74, RZ, PT ;  /* 0x000000ff4a00720c */ /* 0x000fe40003fc5270 */
[----:B------:R-:W-:Y:S01]  /*81b0*/  ISETP.NE.AND P0, PT, R69, RZ, PT ;  /* 0x000000ff4500720c */ /* 0x000fe20003f05270 */
[----:B-1----:R-:W1:Y:S10]  /*81c0*/  LDTM.16dp128bit.x8 R4, tmem[UR4+0x40] ;  /* 0x00004004000479ee */ /* 0x002e740008180000 */
[----:B------:R-:W-:Y:S02]  /*81d0*/  @P6 LEA R84, R84, UR43, 0x3 ;  /* 0x0000002b54546c11 */ /* 0x000fe4000f8e18ff */
[----:B------:R-:W-:Y:S03]  /*81e0*/  @P6 SHF.L.U32 R85, RZ, 0x1f, RZ ;  /* 0x0000001fff556819 */ /* 0x000fe600000006ff */
[----:B------:R-:W-:Y:S05]  /*81f0*/  @P6 VIADD R84, R84, 0x40 ;  /* 0x0000004054546836 */ /* 0x000fea0000000000 */
[----:B------:R-:W-:Y:S02]  /*8200*/  @P6 PRMT R83, R83, 0x654, R84 ;  /* 0x0000065453536816 */ /* 0x000fe40000000054 */
[----:B------:R-:W-:Y:S01]  /*8210*/  LEA R84, R34, UR43, 0x3 ;  /* 0x0000002b22547c11 */ /* 0x000fe2000f8e18ff */
[C---:B-1----:R-:W-:Y:S01]  /*8220*/  FMUL R0, R24.reuse, R4 ;  /* 0x0000000418007220 */ /* 0x042fe20000400000 */
        /* <DEDUP_REMOVED lines=79> */
.L_x_129:
[----:B------:R-:W-:Y:S05]  /*8720*/  BSYNC.RECONVERGENT B0 ;  /* 0x0000000000007941 */ /* 0x000fea0003800200 */
.L_x_128:
[----:B------:R-:W-:Y:S01]  /*8730*/  BAR.SYNC.DEFER_BLOCKING 0x1, 0x80 ;  /* 0x0042000000007b1d */ /* 0x000fe20000010000 */
[----:B------:R-:W-:Y:S04]  /*8740*/  UIADD3 UR4, UPT, UPT, UR46, 0x1, URZ ;  /* 0x000000012e047890 */ /* 0x000fe8000fffe0ff */
[----:B------:R-:W-:Y:S04]  /*8750*/  UISETP.NE.AND UP0, UPT, UR4, 0x4, UPT ;  /* 0x000000040400788c */ /* 0x000fe8000bf05270 */
[----:B------:R-:W-:Y:S01]  /*8760*/  USEL UR44, UR4, URZ, UP0 ;  /* 0x000000ff042c7287 */ /* 0x000fe20008000000 */
[----:B------:R2:W-:Y:S01]  /*8770*/  @P6 SYNCS.ARRIVE.TRANS64.RED.A1T0 RZ, [R83+URZ], RZ ;  /* 0x000000ff53ff69a7 */ /* 0x0005e200081004ff */
[----:B------:R-:W-:Y:S01]  /*8780*/  BSSY B1, `(.L_x_130) ;  /* 0x000001d000017945 */ /* 0x000fe20003800000 */
[----:B------:R-:W3:Y:S01]  /*8790*/  @P6 SYNCS.PHASECHK.TRANS64.TRYWAIT P0, [R84+URZ+0x20], R85 ;  /* 0x00002055540065a7 */ /* 0x000ee200080011ff */
[----:B--2---:R-:W-:Y:S01]  /*87a0*/  HFMA2 R83, -RZ, RZ, 0, 0 ;  /* 0x00000000ff537431 */ /* 0x004fe200000001ff */
[----:B---3--:R-:W-:Y:S01]  /*87b0*/  @P6 SEL R80, RZ, 0x1, !P0 ;  /* 0x00000001ff506807 */ /* 0x008fe20004000000 */
[----:B------:R-:W-:Y:S06]  /*87c0*/  @!P6 BRA `(.L_x_131) ;  /* 0x000000000060e947 */ /* 0x000fec0003800000 */
        /* <DEDUP_REMOVED lines=11> */
.L_x_133:
[----:B------:R-:W-:Y:S05]  /*8880*/  BSYNC B0 ;  /* 0x0000000000007941 */ /* 0x000fea0003800000 */
.L_x_132:
[----:B------:R-:W-:Y:S01]  /*8890*/  ISETP.NE.AND P0, PT, R81, RZ, PT ;  /* 0x000000ff5100720c */ /* 0x000fe20003f05270 */
[----:B------:R-:W-:Y:S11]  /*88a0*/  VIADD R34, R34, 0x1 ;  /* 0x0000000122227836 */ /* 0x000ff60000000000 */
[----:B------:R-:W-:Y:S01]  /*88b0*/  @!UPT UIADD3 URZ, UPT, UPT, URZ, URZ, URZ ;  /* 0x000000fffffff290 */ /* 0x000fe2000fffe0ff */
[----:B-1----:R-:W-:Y:S01]  /*88c0*/  @P0 IMAD.IADD R4, R67, 0x1, R0 ;  /* 0x0000000143040824 */ /* 0x002fe200078e0200 */
[----:B------:R-:W-:Y:S05]  /*88d0*/  @P0 WARPSYNC.ALL ;  /* 0x0000000000000948 */ /* 0x000fea0003800000 */
[----:B------:R2:W3:Y:S04]  /*88e0*/  @P0 LDSM.16.M88.4 R48, [R3+UR43+0x400] ;  /* 0x0004002b0330083b */ /* 0x0004e80008000200 */
[----:B------:R2:W4:Y:S04]  /*88f0*/  @P0 LDSM.16.M88.4 R44, [R2+0x400] ;  /* 0x00040000022c083b */ /* 0x0005280000000200 */
[----:B------:R2:W1:Y:S04]  /*8900*/  @P0 LDSM.16.M88.4 R40, [R0+0x400] ;  /* 0x000400000028083b */ /* 0x0004680000000200 */
[----:B------:R2:W1:Y:S01]  /*8910*/  @P0 LDSM.16.M88.4 R36, [R4+0x400] ;  /* 0x000400000424083b */ /* 0x0004620000000200 */
[C---:B------:R-:W-:Y:S04]  /*8920*/  ISETP.NE.AND P0, PT, R34.reuse, 0x4, PT ;  /* 0x000000042200780c */ /* 0x040fe80003f05270 */
[----:B------:R-:W-:Y:S02]  /*8930*/  SEL R34, R34, RZ, P0 ;  /* 0x000000ff22227207 */ /* 0x000fe40000000000 */
[----:B------:R-:W-:Y:S02]  /*8940*/  SEL R83, RZ, 0x1, P0 ;  /* 0x00000001ff537807 */ /* 0x000fe40000000000 */
.L_x_131:
[----:B------:R-:W-:Y:S05]  /*8950*/  BSYNC B1 ;  /* 0x0000000000017941 */ /* 0x000fea0003800000 */
.L_x_130:
        /* <DEDUP_REMOVED lines=21> */
.L_x_135:
        /* <DEDUP_REMOVED lines=14> */
[----:B------:R-:W-:Y:S03]  /*8b90*/  @P6 SHF.L.U32 R86, R83, 0x1f, RZ ;  /* 0x0000001f53566819 */ /* 0x000fe600000006ff */
        /* <DEDUP_REMOVED lines=83> */
.L_x_137:
[----:B------:R-:W-:Y:S05]  /*90d0*/  BSYNC.RECONVERGENT B0 ;  /* 0x0000000000007941 */ /* 0x000fea0003800200 */
.L_x_136:
        /* <DEDUP_REMOVED lines=17> */
[----:B-1----:R-:W-:Y:S04]  /*91f0*/  SHF.L.U32 R4, R83, 0x1f, RZ ;  /* 0x0000001f53047819 */ /* 0x002fe800000006ff */
[----:B------:R-:W1:Y:S02]  /*9200*/  SYNCS.PHASECHK.TRANS64.TRYWAIT P0, [R85+URZ+0x20], R4 ;  /* 0x00002004550075a7 */ /* 0x000e6400080011ff */
[----:B-1----:R-:W-:Y:S05]  /*9210*/  @!P0 BRA `(.L_x_142) ;  /* 0x0000003400508947 */ /* 0x002fea0003800000 */
.L_x_141:
[----:B------:R-:W-:Y:S05]  /*9220*/  BSYNC B0 ;  /* 0x0000000000007941 */ /* 0x000fea0003800000 */
.L_x_140:
        /* <DEDUP_REMOVED lines=10> */
[----:B------:R-:W-:Y:S02]  /*92d0*/  SEL R6, RZ, 0x1, P0 ;  /* 0x00000001ff067807 */ /* 0x000fe40000000000 */
[----:B------:R-:W-:Y:S02]  /*92e0*/  SEL R34, R34, RZ, P0 ;  /* 0x000000ff22227207 */ /* 0x000fe40000000000 */
[----:B------:R-:W-:Y:S02]  /*92f0*/  LOP3.LUT R83, R83, R6, RZ, 0x3c, !PT ;  /* 0x0000000653537212 */ /* 0x000fe400078e3cff */
.L_x_139:
[----:B------:R-:W-:Y:S05]  /*9300*/  BSYNC B1 ;  /* 0x0000000000017941 */ /* 0x000fea0003800000 */
.L_x_138:
        /* <DEDUP_REMOVED lines=21> */
.L_x_143:
        /* <DEDUP_REMOVED lines=89> */
[----:B------:R-:W-:Y:S02]  /*99f0*/  UIADD3 UR4, UPT, UPT, UR43, 0x400, URZ ;  /* 0x000004002b047890 */ /* 0x000fe4000fffe0ff */
[----:B------:R-:W-:Y:S01]  /*9a00*/  UIADD3 UR9, UPT, UPT, UR49, 0x80, URZ ;  /* 0x0000008031097890 */ /* 0x000fe2000fffe0ff */
[----:B------:R-:W-:Y:S01]  /*9a10*/  UMOV UR10, UR50 ;  /* 0x00000032000a7c82 */ /* 0x000fe20008000000 */
[----:B------:R-:W-:Y:S02]  /*9a20*/  UMOV UR11, UR36 ;  /* 0x00000024000b7c82 */ /* 0x000fe40008000000 */
        /* <DEDUP_REMOVED lines=8> */
.L_x_145:
[----:B------:R-:W-:Y:S05]  /*9ab0*/  BSYNC.RECONVERGENT B0 ;  /* 0x0000000000007941 */ /* 0x000fea0003800200 */
.L_x_144:
        /* <DEDUP_REMOVED lines=20> */
.L_x_149:
[----:B------:R-:W-:Y:S05]  /*9c00*/  BSYNC B0 ;  /* 0x0000000000007941 */ /* 0x000fea0003800000 */
.L_x_148:
        /* <DEDUP_REMOVED lines=13> */
.L_x_147:
[----:B------:R-:W-:Y:S05]  /*9ce0*/  BSYNC B1 ;  /* 0x0000000000017941 */ /* 0x000fea0003800000 */
.L_x_146:
        /* <DEDUP_REMOVED lines=21> */
.L_x_151:
        /* <DEDUP_REMOVED lines=98> */
.L_x_153:
[----:B------:R-:W-:Y:S05]  /*a460*/  BSYNC.RECONVERGENT B0 ;  /* 0x0000000000007941 */ /* 0x000fea0003800200 */
.L_x_152:
        /* <DEDUP_REMOVED lines=20> */
.L_x_157:
[----:B------:R-:W-:Y:S05]  /*a5b0*/  BSYNC B0 ;  /* 0x0000000000007941 */ /* 0x000fea0003800000 */
.L_x_156:
        /* <DEDUP_REMOVED lines=13> */
.L_x_155:
[----:B------:R-:W-:Y:S05]  /*a690*/  BSYNC B1 ;  /* 0x0000000000017941 */ /* 0x000fea0003800000 */
.L_x_154:
        /* <DEDUP_REMOVED lines=21> */
.L_x_159:
        /* <DEDUP_REMOVED lines=98> */
.L_x_161:
[----:B------:R-:W-:Y:S05]  /*ae10*/  BSYNC.RECONVERGENT B0 ;  /* 0x0000000000007941 */ /* 0x000fea0003800200 */
.L_x_160:
        /* <DEDUP_REMOVED lines=17> */
[----:B------:R-:W-:Y:S04]  /*af30*/  SHF.L.U32 R2, R83, 0x1f, RZ ;  /* 0x0000001f53027819 */ /* 0x000fe800000006ff */
[----:B------:R-:W2:Y:S02]  /*af40*/  SYNCS.PHASECHK.TRANS64.TRYWAIT P0, [R85+URZ+0x20], R2 ;  /* 0x00002002550075a7 */ /* 0x000ea400080011ff */
[----:B--2---:R-:W-:Y:S05]  /*af50*/  @!P0 BRA `(.L_x_166) ;  /* 0x00000018003c8947 */ /* 0x004fea0003800000 */
.L_x_165:
[----:B------:R-:W-:Y:S05]  /*af60*/  BSYNC B0 ;  /* 0x0000000000007941 */ /* 0x000fea0003800000 */
.L_x_164:
[----:B------:R-:W-:Y:S11]  /*af70*/  ISETP.NE.AND P0, PT, R81, RZ, PT ;  /* 0x000000ff5100720c */ /* 0x000ff60003f05270 */
[----:B------:R-:W-:Y:S02]  /*af80*/  @!UPT UIADD3 URZ, UPT, UPT, URZ, URZ, URZ ;  /* 0x000000fffffff290 */ /* 0x000fe4000fffe0ff */
[----:B--2---:R-:W-:Y:S01]  /*af90*/  @P0 IADD3 R2, PT, PT, R67, R82, RZ ;  /* 0x0000005243020210 */ /* 0x004fe20007ffe0ff */
[----:B------:R-:W-:Y:S05]  /*afa0*/  @P0 WARPSYNC.ALL ;  /* 0x0000000000000948 */ /* 0x000fea0003800000 */
[----:B------:R2:W3:Y:S04]  /*afb0*/  @P0 LDSM.16.M88.4 R48, [R34+UR43+0x400] ;  /* 0x0004002b2230083b */ /* 0x0004e80008000200 */
[----:B------:R2:W4:Y:S04]  /*afc0*/  @P0 LDSM.16.M88.4 R44, [R0+0x400] ;  /* 0x00040000002c083b */ /* 0x0005280000000200 */
[----:B------:R2:W1:Y:S04]  /*afd0*/  @P0 LDSM.16.M88.4 R40, [R82+0x400] ;  /* 0x000400005228083b */ /* 0x0004680000000200 */
[----:B------:R2:W1:Y:S02]  /*afe0*/  @P0 LDSM.16.M88.4 R36, [R2+0x400] ;  /* 0x000400000224083b */ /* 0x0004640000000200 */
.L_x_163:
[----:B------:R-:W-:Y:S05]  /*aff0*/  BSYNC B1 ;  /* 0x0000000000017941 */ /* 0x000fea0003800000 */
.L_x_162:
        /* <DEDUP_REMOVED lines=11> */
[----:B--2---:R-:W2:Y:S01]  /*b0b0*/  LDC.64 R2, c[0x4][R3] ;  /* 0x0100000003027b82 */ /* 0x004ea20000000a00 */
[----:B------:R-:W3:Y:S01]  /*b0c0*/  LDCU.64 UR4, c[0x4][0x10] ;  /* 0x01000200ff0477ac */ /* 0x000ee20008000a00 */
[----:B-----5:R-:W-:Y:S01]  /*b0d0*/  MOV R5, UR9 ;  /* 0x0000000900057c02 */ /* 0x020fe20008000f00 */
[----:B------:R-:W-:Y:S01]  /*b0e0*/  IMAD.U32 R4, RZ, RZ, UR8 ;  /* 0x00000008ff047e24 */ /* 0x000fe2000f8e00ff */
[----:B-1----:R-:W-:Y:S01]  /*b0f0*/  MOV R7, UR7 ;  /* 0x0000000700077c02 */ /* 0x002fe20008000f00 */
[----:B------:R-:W-:Y:S01]  /*b100*/  IMAD.U32 R6, RZ, RZ, UR6 ;  /* 0x00000006ff067e24 */ /* 0x000fe2000f8e00ff */
[----:B---3--:R-:W-:Y:S01]  /*b110*/  MOV R11, UR5 ;  /* 0x00000005000b7c02 */ /* 0x008fe20008000f00 */
[----:B------:R-:W-:Y:S02]  /*b120*/  IMAD.U32 R10, RZ, RZ, UR4 ;  /* 0x00000004ff0a7e24 */ /* 0x000fe4000f8e00ff */
[----:B------:R-:W-:Y:S07]  /*b130*/  LEPC R20, `(.L_x_167) ;  /* 0x000000001014794e */ /* 0x000fee0000000000 */
[----:B--2-4-:R-:W-:Y:S05]  /*b140*/  CALL.ABS.NOINC R2 ;  /* 0x0000000002007343 */ /* 0x014fea0003c00000 */
.L_x_167:
[----:B------:R-:W-:Y:S01]  /*b150*/  ISETP.NE.AND P0, PT, R69, RZ, PT ;  /* 0x000000ff4500720c */ /* 0x000fe20003f05270 */
[----:B------:R-:W-:Y:S05]  /*b160*/  WARPSYNC.ALL ;  /* 0x0000000000007948 */ /* 0x000fea0003800000 */
[----:B------:R-:W-:Y:S01]  /*b170*/  R2UR UR4, R25 ;  /* 0x00000000190472ca */ /* 0x000fe200000e0000 */
[----:B------:R-:W-:Y:S01]  /*b180*/  BSSY.RECONVERGENT B0, `(.L_x_168) ;  /* 0x000005c000007945 */ /* 0x000fe20003800200 */
[----:B--23--:R-:W-:Y:S02]  /*b190*/  LOP3.LUT R0, R48, 0xffffe000, RZ, 0xc0, !PT ;  /* 0xffffe00030007812 */ /* 0x00cfe400078ec0ff */
[----:B------:R-:W-:Y:S02]  /*b1a0*/  LOP3.LUT R2, R49, 0xffffe000, RZ, 0xc0, !PT ;  /* 0xffffe00031027812 */ /* 0x000fe400078ec0ff */
[----:B------:R-:W-:Y:S02]  /*b1b0*/  LOP3.LUT R3, R50, 0xffffe000, RZ, 0xc0, !PT ;  /* 0xffffe00032037812 */ /* 0x000fe400078ec0ff */
[----:B------:R-:W-:Y:S02]  /*b1c0*/  LOP3.LUT R20, R51, 0xffffe000, RZ, 0xc0, !PT ;  /* 0xffffe00033147812 */ /* 0x000fe400078ec0ff */
[----:B----4-:R-:W-:Y:S02]  /*b1d0*/  LOP3.LUT R21, R44, 0xffffe000, RZ, 0xc0, !PT ;  /* 0xffffe0002c157812 */ /* 0x010fe400078ec0ff */
[----:B------:R-:W-:Y:S01]  /*b1e0*/  LOP3.LUT R26, R45, 0xffffe000, RZ, 0xc0, !PT ;  /* 0xffffe0002d1a7812 */ /* 0x000fe200078ec0ff */
[----:B-1----:R-:W1:Y:S01]  /*b1f0*/  LDTM.16dp128bit.x8 R4, tmem[UR4+0xe0] ;  /* 0x0000e004000479ee */ /* 0x002e620008180000 */
[----:B------:R-:W-:Y:S01]  /*b200*/  R2UR UR4, R77 ;  /* 0x000000004d0472ca */ /* 0x000fe200000e0000 */
[----:B------:R-:W-:Y:S01]  /*b210*/  NOP ;  /* 0x0000000000007918 */ /* 0x000fe20000000000 */
[----:B------:R-:W-:Y:S02]  /*b220*/  LOP3.LUT R29, R46, 0xffffe000, RZ, 0xc0, !PT ;  /* 0xffffe0002e1d7812 */ /* 0x000fe400078ec0ff */
[----:B------:R-:W-:Y:S02]  /*b230*/  LOP3.LUT R28, R47, 0xffffe000, RZ, 0xc0, !PT ;  /* 0xffffe0002f1c7812 */ /* 0x000fe400078ec0ff */
[----:B------:R-:W-:Y:S02]  /*b240*/  LOP3.LUT R31, R40, 0xffffe000, RZ, 0xc0, !PT ;  /* 0xffffe000281f7812 */ /* 0x000fe400078ec0ff */
[----:B------:R-:W-:Y:S02]  /*b250*/  LOP3.LUT R30, R41, 0xffffe000, RZ, 0xc0, !PT ;  /* 0xffffe000291e7812 */ /* 0x000fe400078ec0ff */
[----:B------:R-:W-:Y:S02]  /*b260*/  LOP3.LUT R33, R42, 0xffffe000, RZ, 0xc0, !PT ;  /* 0xffffe0002a217812 */ /* 0x000fe400078ec0ff */
[----:B------:R-:W-:Y:S01]  /*b270*/  LOP3.LUT R32, R43, 0xffffe000, RZ, 0xc0, !PT ;  /* 0xffffe0002b207812 */ /* 0x000fe200078ec0ff */
[----:B------:R-:W-:Y:S01]  /*b280*/  UIADD3 UR4, UPT, UPT, UR4, 0xb0, URZ ;  /* 0x000000b004047890 */ /* 0x000fe2000fffe0ff */
[----:B------:R-:W-:Y:S02]  /*b290*/  LOP3.LUT R35, R36, 0xffffe000, RZ, 0xc0, !PT ;  /* 0xffffe00024237812 */ /* 0x000fe400078ec0ff */
[----:B------:R-:W-:Y:S01]  /*b2a0*/  LOP3.LUT R34, R37, 0xffffe000, RZ, 0xc0, !PT ;  /* 0xffffe00025227812 */ /* 0x000fe200078ec0ff */
[----:B------:R-:W-:Y:S01]  /*b2b0*/  UPRMT UR4, UR52, 0x654, UR4 ;  /* 0x0000065434047896 */ /* 0x000fe20008000004 */
[----:B------:R-:W-:Y:S02]  /*b2c0*/  LOP3.LUT R37, R38, 0xffffe000, RZ, 0xc0, !PT ;  /* 0xffffe00026257812 */ /* 0x000fe400078ec0ff */
[----:B------:R-:W-:Y:S01]  /*b2d0*/  LOP3.LUT R36, R39, 0xffffe000, RZ, 0xc0, !PT ;  /* 0xffffe00027247812 */ /* 0x000fe200078ec0ff */
[C---:B-1----:R-:W-:Y:S01]  /*b2e0*/  FMUL R4, R24.reuse, R4 ;  /* 0x0000000418047220 */ /* 0x042fe20000400000 */
[C---:B------:R-:W-:Y:S01]  /*b2f0*/  FMUL R5, R24.reuse, R5 ;  /* 0x0000000518057220 */ /* 0x040fe20000400000 */
[C---:B------:R-:W-:Y:S01]  /*b300*/  FMUL R6, R24.reuse, R6 ;  /* 0x0000000618067220 */ /* 0x040fe20000400000 */
[C---:B------:R-:W-:Y:S01]  /*b310*/  FMUL R7, R24.reuse, R7 ;  /* 0x0000000718077220 */ /* 0x040fe20000400000 */
[C---:B------:R-:W-:Y:S01]  /*b320*/  FFMA R4, R27.reuse, R0, R4 ;  /* 0x000000001b047223 */ /* 0x040fe20000000004 */
[C---:B------:R-:W-:Y:S01]  /*b330*/  FMUL R8, R24.reuse, R8 ;  /* 0x0000000818087220 */ /* 0x040fe20000400000 */
[C---:B------:R-:W-:Y:S01]  /*b340*/  FFMA R5, R27.reuse, R2, R5 ;  /* 0x000000021b057223 */ /* 0x040fe20000000005 */
[C---:B------:R-:W-:Y:S01]  /*b350*/  FMUL R9, R24.reuse, R9 ;  /* 0x0000000918097220 */ /* 0x040fe20000400000 */
[C---:B------:R-:W-:Y:S01]  /*b360*/  FFMA R6, R27.reuse, R3, R6 ;  /* 0x000000031b067223 */ /* 0x040fe20000000006 */
[----:B------:R-:W-:Y:S01]  /*b370*/  F2FP.TF32.F32.PACK_B R4, R4 ;  /* 0x00000004ff04723e */ /* 0x000fe200024050ff */
[C---:B------:R-:W-:Y:S01]  /*b380*/  FMUL R10, R24.reuse, R10 ;  /* 0x0000000a180a7220 */ /* 0x040fe20000400000 */
[----:B------:R-:W-:Y:S01]  /*b390*/  F2FP.TF32.F32.PACK_B R5, R5 ;  /* 0x00000005ff05723e */ /* 0x000fe200024050ff */
[C---:B------:R-:W-:Y:S01]  /*b3a0*/  FFMA R7, R27.reuse, R20, R7 ;  /* 0x000000141b077223 */ /* 0x040fe20000000007 */
[C---:B------:R-:W-:Y:S01]  /*b3b0*/  FMUL R11, R24.reuse, R11 ;  /* 0x0000000b180b7220 */ /* 0x040fe20000400000 */
        /* <DEDUP_REMOVED lines=8> */
[----:B------:R-:W-:Y:S01]  /*b440*/  F2FP.TF32.F32.PACK_B R6, R6 ;  /* 0x00000006ff06723e */ /* 0x000fe200024050ff */
[C---:B------:R-:W-:Y:S01]  /*b450*/  FFMA R12, R27.reuse, R31, R12 ;  /* 0x0000001f1b0c7223 */ /* 0x040fe2000000000c */
[----:B------:R-:W-:Y:S01]  /*b460*/  F2FP.TF32.F32.PACK_B R7, R7 ;  /* 0x00000007ff07723e */ /* 0x000fe200024050ff */
[C---:B------:R-:W-:Y:S01]  /*b470*/  FMUL R16, R24.reuse, R16 ;  /* 0x0000001018107220 */ /* 0x040fe20000400000 */
[C---:B------:R-:W-:Y:S01]  /*b480*/  FFMA R13, R27.reuse, R30, R13 ;  /* 0x0000001e1b0d7223 */ /* 0x040fe2000000000d */
[C---:B------:R-:W-:Y:S01]  /*b490*/  FMUL R17, R24.reuse, R17 ;  /* 0x0000001118117220 */ /* 0x040fe20000400000 */
[C---:B------:R-:W-:Y:S01]  /*b4a0*/  FFMA R14, R27.reuse, R33, R14 ;  /* 0x000000211b0e7223 */ /* 0x040fe2000000000e */
[C---:B------:R-:W-:Y:S01]  /*b4b0*/  FMUL R18, R24.reuse, R18 ;  /* 0x0000001218127220 */ /* 0x040fe20000400000 */
[C---:B------:R-:W-:Y:S01]  /*b4c0*/  FFMA R15, R27.reuse, R32, R15 ;  /* 0x000000201b0f7223 */ /* 0x040fe2000000000f */
[----:B------:R-:W-:Y:S01]  /*b4d0*/  FMUL R19, R24, R19 ;  /* 0x0000001318137220 */ /* 0x000fe20000400000 */
[----:B------:R-:W-:Y:S01]  /*b4e0*/  F2FP.TF32.F32.PACK_B R8, R8 ;  /* 0x00000008ff08723e */ /* 0x000fe200024050ff */
[C---:B------:R-:W-:Y:S01]  /*b4f0*/  FFMA R16, R27.reuse, R35, R16 ;  /* 0x000000231b107223 */ /* 0x040fe20000000010 */
[----:B------:R-:W-:Y:S01]  /*b500*/  F2FP.TF32.F32.PACK_B R9, R9 ;  /* 0x00000009ff09723e */ /* 0x000fe200024050ff */
[----:B------:R-:W-:Y:S01]  /*b510*/  SYNCS.ARRIVE.TRANS64.RED.A1T0 RZ, [UR4], RZ ;  /* 0x000000ffffff79a7 */ /* 0x000fe20008100404 */
[----:B------:R1:W-:Y:S01]  /*b520*/  STSM.16.M88.4 [R76+0x6400], R4 ;  /* 0x006400044c007844 */ /* 0x0003e20000000200 */
[----:B------:R-:W-:Y:S01]  /*b530*/  F2FP.TF32.F32.PACK_B R10, R10 ;  /* 0x0000000aff0a723e */ /* 0x000fe200024050ff */
[C---:B------:R-:W-:Y:S01]  /*b540*/  FFMA R17, R27.reuse, R34, R17 ;  /* 0x000000221b117223 */ /* 0x040fe20000000011 */
[----:B------:R-:W-:Y:S01]  /*b550*/  F2FP.TF32.F32.PACK_B R11, R11 ;  /* 0x0000000bff0b723e */ /* 0x000fe200024050ff */
[C---:B------:R-:W-:Y:S01]  /*b560*/  FFMA R18, R27.reuse, R37, R18 ;  /* 0x000000251b127223 */ /* 0x040fe20000000012 */
[----:B------:R-:W-:Y:S01]  /*b570*/  FFMA R19, R27, R36, R19 ;  /* 0x000000241b137223 */ /* 0x000fe20000000013 */
[----:B------:R-:W-:Y:S02]  /*b580*/  F2FP.TF32.F32.PACK_B R12, R12 ;  /* 0x0000000cff0c723e */ /* 0x000fe400024050ff */
[----:B------:R1:W-:Y:S01]  /*b590*/  STSM.16.M88.4 [R75+0x6400], R8 ;  /* 0x006400084b007844 */ /* 0x0003e20000000200 */
        /* <DEDUP_REMOVED lines=26> */
.L_x_169:
[----:B------:R-:W-:Y:S05]  /*b740*/  BSYNC.RECONVERGENT B0 ;  /* 0x0000000000007941 */ /* 0x000fea0003800200 */
.L_x_168:
[----:B------:R-:W-:Y:S01]  /*b750*/  BAR.SYNC.DEFER_BLOCKING 0x1, 0x80 ;  /* 0x0042000000007b1d */ /* 0x000fe20000010000 */
[----:B------:R-:W-:Y:S01]  /*b760*/  UISETP.NE.AND UP0, UPT, UR53, -0x8, UPT ;  /* 0xfffffff83500788c */ /* 0x000fe2000bf05270 */
[----:B------:R-:W-:Y:S08]  /*b770*/  IADD3 R0, PT, PT, R22, 0x1, RZ ;  /* 0x0000000116007810 */ /* 0x000ff00007ffe0ff */
[----:B------:R-:W-:Y:S05]  /*b780*/  BRA.U !UP0, `(.L_x_170) ;  /* 0x0000000108287547 */ /* 0x000fea000b800000 */
[----:B------:R-:W-:Y:S01]  /*b790*/  ISETP.NE.AND P0, PT, R74, RZ, PT ;  /* 0x000000ff4a00720c */ /* 0x000fe20003f05270 */
[----:B------:R-:W-:Y:S01]  /*b7a0*/  IMAD.U32 R3, RZ, RZ, UR47 ;  /* 0x0000002fff037e24 */ /* 0x000fe2000f8e00ff */
[----:B------:R-:W-:Y:S01]  /*b7b0*/  UIADD3 UR4, UPT, UPT, UR47, 0x1, URZ ;  /* 0x000000012f047890 */ /* 0x000fe2000fffe0ff */
[----:B------:R-:W-:Y:S03]  /*b7c0*/  IMAD.U32 R2, RZ, RZ, UR52 ;  /* 0x00000034ff027e24 */ /* 0x000fe6000f8e00ff */
[----:B------:R-:W-:Y:S04]  /*b7d0*/  UISETP.NE.AND UP0, UPT, UR4, 0x4, UPT ;  /* 0x000000040400788c */ /* 0x000fe8000bf05270 */
[----:B------:R-:W-:Y:S03]  /*b7e0*/  USEL UR47, UR4, URZ, UP0 ;  /* 0x000000ff042f7287 */ /* 0x000fe60008000000 */
[----:B------:R-:W-:Y:S05]  /*b7f0*/  @P0 LEA R3, R3, UR43, 0x3 ;  /* 0x0000002b03030c11 */ /* 0x000fea000f8e18ff */
[----:B------:R-:W-:Y:S05]  /*b800*/  @P0 VIADD R3, R3, 0x40 ;  /* 0x0000004003030836 */ /* 0x000fea0000000000 */
[----:B------:R-:W-:Y:S04]  /*b810*/  @P0 PRMT R2, R2, 0x654, R3 ;  /* 0x0000065402020816 */ /* 0x000fe80000000003 */
[----:B------:R2:W-:Y:S03]  /*b820*/  @P0 SYNCS.ARRIVE.TRANS64.RED.A1T0 RZ, [R2+URZ], RZ ;  /* 0x000000ff02ff09a7 */ /* 0x0005e600081004ff */
.L_x_170:
[----:B------:R-:W-:Y:S01]  /*b830*/  R2UR UR6, R73 ;  /* 0x00000000490672ca */ /* 0x000fe200000e0000 */
[----:B------:R-:W-:Y:S01]  /*b840*/  UIADD3 UR53, UPT, UPT, UR53, 0x8, URZ ;  /* 0x0000000835357890 */ /* 0x000fe2000fffe0ff */
[----:B------:R-:W-:Y:S02]  /*b850*/  R2UR UR5, R59 ;  /* 0x000000003b0572ca */ /* 0x000fe400000e0000 */
[----:B------:R-:W-:Y:S02]  /*b860*/  R2UR UR4, R60 ;  /* 0x000000003c0472ca */ /* 0x000fe400000e0000 */
[----:B------:R-:W-:Y:S02]  /*b870*/  R2UR UR36, R72 ;  /* 0x00000000482472ca */ /* 0x000fe400000e0000 */
[----:B------:R-:W-:Y:S02]  /*b880*/  ISETP.NE.AND P0, PT, R64, 0x2, PT ;  /* 0x000000024000780c */ /* 0x000fe40003f05270 */
[----:B------:R-:W-:Y:S02]  /*b890*/  ISETP.NE.AND P1, PT, R0, 0x4, PT ;  /* 0x000000040000780c */ /* 0x000fe40003f25270 */
[----:B--2---:R-:W-:Y:S01]  /*b8a0*/  SEL R2, RZ, 0x1, P0 ;  /* 0x00000001ff027807 */ /* 0x004fe20000000000 */
[----:B------:R-:W-:Y:S01]  /*b8b0*/  UISETP.NE.AND UP0, UPT, UR6, URZ, UPT ;  /* 0x000000ff0600728c */ /* 0x000fe2000bf05270 */
[----:B------:R-:W-:Y:S01]  /*b8c0*/  SEL R3, RZ, 0x1, P1 ;  /* 0x00000001ff037807 */ /* 0x000fe20000800000 */
[----:B------:R-:W-:Y:S01]  /*b8d0*/  UIADD3 UR20, UPT, UPT, UR37, UR5, URZ ;  /* 0x0000000525147290 */ /* 0x000fe2000fffe0ff */
[----:B------:R-:W-:Y:S01]  /*b8e0*/  LOP3.LUT R65, R65, R2, RZ, 0x3c, !PT ;  /* 0x0000000241417212 */ /* 0x000fe200078e3cff */
[----:B------:R-:W-:Y:S01]  /*b8f0*/  UIADD3 UR16, UPT, UPT, UR38, UR4, URZ ;  /* 0x0000000426107290 */ /* 0x000fe2000fffe0ff */
[----:B------:R-:W-:Y:S02]  /*b900*/  LOP3.LUT R66, R66, R3, RZ, 0x3c, !PT ;  /* 0x0000000342427212 */ /* 0x000fe400078e3cff */
[----:B------:R-:W-:Y:S02]  /*b910*/  SEL R64, R64, RZ, P0 ;  /* 0x000000ff40407207 */ /* 0x000fe40000000000 */
[----:B------:R-:W-:Y:S01]  /*b920*/  SEL R22, R0, RZ, P1 ;  /* 0x000000ff00167207 */ /* 0x000fe20000800000 */
[----:B------:R-:W-:Y:S06]  /*b930*/  BRA.U UP0, `(.L_x_171) ;  /* 0xffffffa100d47547 */ /* 0x000fec000b83ffff */
[----:B------:R-:W-:-:S13]  /*b940*/  R2UR UR4, R61 ;  /* 0x000000003d0472ca */ /* 0x000fda00000e0000 */
[----:B------:R-:W-:-:S09]  /*b950*/  UISETP.NE.AND UP0, UPT, UR4, URZ, UPT ;  /* 0x000000ff0400728c */ /* 0x000fd2000bf05270 */
[----:B------:R-:W-:Y:S05]  /*b960*/  BRA.U !UP0, `(.L_x_172) ;  /* 0x0000000108487547 */ /* 0x000fea000b800000 */
[----:B------:R-:W2:Y:S02]  /*b970*/  LDCU.64 UR4, c[0x0][0x890] ;  /* 0x00011200ff0477ac */ /* 0x000ea40008000a00 */
[----:B--2---:R-:W-:-:S04]  /*b980*/  UISETP.NE.U32.AND UP0, UPT, UR4, URZ, UPT ;  /* 0x000000ff0400728c */ /* 0x004fc8000bf05070 */
[----:B------:R-:W-:-:S09]  /*b990*/  UISETP.NE.AND.EX UP0, UPT, UR5, URZ, UPT, UP0 ;  /* 0x000000ff0500728c */ /* 0x000fd2000bf05300 */
[----:B------:R-:W-:Y:S05]  /*b9a0*/  BRA.U UP0, `(.L_x_173) ;  /* 0x00000001000c7547 */ /* 0x000fea000b800000 */
[----:B------:R-:W-:-:S13]  /*b9b0*/  FSETP.NEU.AND P0, PT, R27, RZ, PT ;  /* 0x000000ff1b00720b */ /* 0x000fda0003f0d000 */
[----:B------:R-:W-:Y:S05]  /*b9c0*/  @!P0 EXIT ;  /* 0x000000000000894d */ /* 0x000fea0003800000 */
[----:B------:R-:W-:Y:S05]  /*b9d0*/  BRA `(.L_x_172) ;  /* 0x00000000002c7947 */ /* 0x000fea0003800000 */
.L_x_173:
[----:B------:R-:W-:Y:S01]  /*b9e0*/  ISETP.NE.AND P0, PT, R63, RZ, PT ;  /* 0x000000ff3f00720c */ /* 0x000fe20003f05270 */
[----:B------:R-:W-:-:S12]  /*b9f0*/  BSSY.RECONVERGENT B0, `(.L_x_172) ;  /* 0x0000009000007945 */ /* 0x000fd80003800200 */
[----:B------:R-:W-:Y:S05]  /*ba00*/  @P0 BRA `(.L_x_174) ;  /* 0x0000000000140947 */ /* 0x000fea0003800000 */
[----:B------:R-:W2:Y:S02]  /*ba10*/  LDCU.64 UR4, c[0x0][0x888] ;  /* 0x00011100ff0477ac */ /* 0x000ea40008000a00 */
[----:B--2---:R-:W-:-:S04]  /*ba20*/  ISETP.NE.U32.AND P0, PT, RZ, UR4, PT ;  /* 0x00000004ff007c0c */ /* 0x004fc8000bf05070 */
[----:B------:R-:W-:-:S13]  /*ba30*/  ISETP.NE.AND.EX P0, PT, RZ, UR5, PT, P0 ;  /* 0x00000005ff007c0c */ /* 0x000fda000bf05300 */
[----:B------:R-:W-:Y:S05]  /*ba40*/  @!P0 EXIT ;  /* 0x000000000000894d */ /* 0x000fea0003800000 */
[----:B------:R-:W-:Y:S05]  /*ba50*/  BRA `(.L_x_175) ;  /* 0x0000000000087947 */ /* 0x000fea0003800000 */
.L_x_174:
[----:B------:R-:W-:-:S13]  /*ba60*/  FSETP.NEU.AND P0, PT, R27, RZ, PT ;  /* 0x000000ff1b00720b */ /* 0x000fda0003f0d000 */
[----:B------:R-:W-:Y:S05]  /*ba70*/  @!P0 EXIT ;  /* 0x000000000000894d */ /* 0x000fea0003800000 */
.L_x_175:
[----:B------:R-:W-:Y:S05]  /*ba80*/  BSYNC.RECONVERGENT B0 ;  /* 0x0000000000007941 */ /* 0x000fea0003800200 */
.L_x_172:
[----:B------:R-:W-:Y:S01]  /*ba90*/  ULEA UR4, UR47, UR43, 0x3 ;  /* 0x0000002b2f047291 */ /* 0x000fe2000f8e18ff */
[----:B------:R-:W-:-:S04]  /*baa0*/  DEPBAR.LE SB0, 0x0 ;  /* 0x000080000000791a */ /* 0x000fc80000000000 */
[----:B------:R-:W-:-:S04]  /*bab0*/  UIADD3 UR4, UPT, UPT, UR4, 0x40, URZ ;  /* 0x0000004004047890 */ /* 0x000fc8000fffe0ff */
[----:B------:R-:W-:-:S09]  /*bac0*/  UPRMT UR4, UR52, 0x654, UR4 ;  /* 0x0000065434047896 */ /* 0x000fd20008000004 */
[----:B------:R-:W-:Y:S01]  /*bad0*/  SYNCS.ARRIVE.TRANS64.RED.A1T0 RZ, [UR4], RZ ;  /* 0x000000ffffff79a7 */ /* 0x000fe20008100404 */
[----:B------:R-:W-:Y:S05]  /*bae0*/  EXIT ;  /* 0x000000000000794d */ /* 0x000fea0003800000 */
.L_x_24:
[----:B---3--:R3:W4:Y:S02]  /*baf0*/  SYNCS.PHASECHK.TRANS64.TRYWAIT P0, [R3+URZ+0xe0], R2 ;  /* 0x0000e002030075a7 */ /* 0x00872400080011ff */
[----:B----4-:R-:W-:Y:S05]  /*bb00*/  @!P0 NANOSLEEP.SYNCS 0x989680 ;  /* 0x009896800000895d */ /* 0x010fea0003900000 */
[----:B------:R-:W4:Y:S02]  /*bb10*/  @!P0 SYNCS.PHASECHK.TRANS64 P0, [R3+URZ+0xe0], R2 ;  /* 0x0000e002030085a7 */ /* 0x000f2400080010ff */
[----:B----4-:R-:W-:Y:S05]  /*bb20*/  @!P0 BRA `(.L_x_24) ;  /* 0xfffffffc00f08947 */ /* 0x010fea000383ffff */
[----:B------:R-:W-:Y:S05]  /*bb30*/  BRA `(.L_x_176) ;  /* 0xffffff5c00a47947 */ /* 0x000fea000383ffff */
.L_x_27:
[----:B--2---:R-:W-:-:S07]  /*bb40*/  MOV R0, UR33 ;  /* 0x0000002100007c02 */ /* 0x004fce0008000f00 */
.L_x_177:
[----:B--2---:R2:W3:Y:S02]  /*bb50*/  SYNCS.PHASECHK.TRANS64.TRYWAIT P0, [R0+URZ+0x10], R3 ;  /* 0x00001003000075a7 */ /* 0x0044e400080011ff */
[----:B---3--:R-:W-:Y:S05]  /*bb60*/  @!P0 NANOSLEEP.SYNCS 0x989680 ;  /* 0x009896800000895d */ /* 0x008fea0003900000 */
[----:B------:R-:W3:Y:S02]  /*bb70*/  @!P0 SYNCS.PHASECHK.TRANS64 P0, [R0+URZ+0x10], R3 ;  /* 0x00001003000085a7 */ /* 0x000ee400080010ff */
[----:B---3--:R-:W-:Y:S05]  /*bb80*/  @!P0 BRA `(.L_x_177) ;  /* 0xfffffffc00f08947 */ /* 0x008fea000383ffff */
[----:B------:R-:W-:Y:S05]  /*bb90*/  BRA `(.L_x_26) ;  /* 0xffffff5c00f07947 */ /* 0x000fea000383ffff */
.L_x_36:
[----:B-1----:R-:W-:-:S07]  /*bba0*/  MOV R0, UR33 ;  /* 0x0000002100007c02 */ /* 0x002fce0008000f00 */
.L_x_178:
[----:B-1----:R1:W2:Y:S02]  /*bbb0*/  SYNCS.PHASECHK.TRANS64.TRYWAIT P0, [R0+URZ+0x10], R3 ;  /* 0x00001003000075a7 */ /* 0x0022a400080011ff */
[----:B--2---:R-:W-:Y:S05]  /*bbc0*/  @!P0 NANOSLEEP.SYNCS 0x989680 ;  /* 0x009896800000895d */ /* 0x004fea0003900000 */
[----:B------:R-:W2:Y:S02]  /*bbd0*/  @!P0 SYNCS.PHASECHK.TRANS64 P0, [R0+URZ+0x10], R3 ;  /* 0x00001003000085a7 */ /* 0x000ea400080010ff */
[----:B--2---:R-:W-:Y:S05]  /*bbe0*/  @!P0 BRA `(.L_x_178) ;  /* 0xfffffffc00f08947 */ /* 0x004fea000383ffff */
[----:B------:R-:W-:Y:S05]  /*bbf0*/  BRA `(.L_x_35) ;  /* 0xffffff6000fc7947 */ /* 0x000fea000383ffff */
.L_x_43:
[----:B-1----:R1:W4:Y:S02]  /*bc00*/  SYNCS.PHASECHK.TRANS64.TRYWAIT P0, [R3+URZ+0x70], R0 ;  /* 0x00007000030075a7 */ /* 0x00232400080011ff */
[----:B----4-:R-:W-:Y:S05]  /*bc10*/  @!P0 NANOSLEEP.SYNCS 0x989680 ;  /* 0x009896800000895d */ /* 0x010fea0003900000 */
[----:B------:R-:W4:Y:S02]  /*bc20*/  @!P0 SYNCS.PHASECHK.TRANS64 P0, [R3+URZ+0x70], R0 ;  /* 0x00007000030085a7 */ /* 0x000f2400080010ff */
[----:B----4-:R-:W-:Y:S05]  /*bc30*/  @!P0 BRA `(.L_x_43) ;  /* 0xfffffffc00f08947 */ /* 0x010fea000383ffff */
[----:B------:R-:W-:Y:S05]  /*bc40*/  BRA `(.L_x_179) ;  /* 0xffffff6400e87947 */ /* 0x000fea000383ffff */
.L_x_47:
[----:B-1----:R-:W-:-:S07]  /*bc50*/  MOV R0, UR4 ;  /* 0x0000000400007c02 */ /* 0x002fce0008000f00 */
.L_x_180:
[----:B-1----:R1:W2:Y:S02]  /*bc60*/  SYNCS.PHASECHK.TRANS64.TRYWAIT P0, [R0+URZ], R3 ;  /* 0x00000003000075a7 */ /* 0x0022a400080011ff */
[----:B--2---:R-:W-:Y:S05]  /*bc70*/  @!P0 NANOSLEEP.SYNCS 0x989680 ;  /* 0x009896800000895d */ /* 0x004fea0003900000 */
[----:B------:R-:W2:Y:S02]  /*bc80*/  @!P0 SYNCS.PHASECHK.TRANS64 P0, [R0+URZ], R3 ;  /* 0x00000003000085a7 */ /* 0x000ea400080010ff */
[----:B--2---:R-:W-:Y:S05]  /*bc90*/  @!P0 BRA `(.L_x_180) ;  /* 0xfffffffc00f08947 */ /* 0x004fea000383ffff */
[----:B------:R-:W-:Y:S05]  /*bca0*/  BRA `(.L_x_181) ;  /* 0xffffff6c00947947 */ /* 0x000fea000383ffff */
.L_x_50:
[----:B--2---:R2:W3:Y:S02]  /*bcb0*/  SYNCS.PHASECHK.TRANS64.TRYWAIT P0, [R2+URZ+0xd0], R5 ;  /* 0x0000d005020075a7 */ /* 0x0044e400080011ff */
[----:B---3--:R-:W-:Y:S05]  /*bcc0*/  @!P0 NANOSLEEP.SYNCS 0x989680 ;  /* 0x009896800000895d */ /* 0x008fea0003900000 */
[----:B------:R-:W3:Y:S02]  /*bcd0*/  @!P0 SYNCS.PHASECHK.TRANS64 P0, [R2+URZ+0xd0], R5 ;  /* 0x0000d005020085a7 */ /* 0x000ee400080010ff */
[----:B---3--:R-:W-:Y:S05]  /*bce0*/  @!P0 BRA `(.L_x_50) ;  /* 0xfffffffc00f08947 */ /* 0x008fea000383ffff */
[----:B------:R-:W-:Y:S05]  /*bcf0*/  BRA `(.L_x_182) ;  /* 0xffffff6c00f07947 */ /* 0x000fea000383ffff */
.L_x_51:
[----:B------:R-:W-:-:S07]  /*bd00*/  MOV R2, UR4 ;  /* 0x0000000400027c02 */ /* 0x000fce0008000f00 */
.L_x_183:
[----:B--2---:R2:W3:Y:S02]  /*bd10*/  SYNCS.PHASECHK.TRANS64.TRYWAIT P0, [R2+URZ+0x80], R5 ;  /* 0x00008005020075a7 */ /* 0x0044e400080011ff */
[----:B---3--:R-:W-:Y:S05]  /*bd20*/  @!P0 NANOSLEEP.SYNCS 0x989680 ;  /* 0x009896800000895d */ /* 0x008fea0003900000 */
[----:B------:R-:W3:Y:S02]  /*bd30*/  @!P0 SYNCS.PHASECHK.TRANS64 P0, [R2+URZ+0x80], R5 ;  /* 0x00008005020085a7 */ /* 0x000ee400080010ff */
[----:B---3--:R-:W-:Y:S05]  /*bd40*/  @!P0 BRA `(.L_x_183) ;  /* 0xfffffffc00f08947 */ /* 0x008fea000383ffff */
[----:B------:R-:W-:Y:S05]  /*bd50*/  BRA `(.L_x_184) ;  /* 0xffffff7000007947 */ /* 0x000fea000383ffff */
.L_x_52:
[----:B--2---:R2:W3:Y:S02]  /*bd60*/  SYNCS.PHASECHK.TRANS64.TRYWAIT P1, [R2+URZ+0x70], R5 ;  /* 0x00007005020075a7 */ /* 0x0044e400080211ff */
[----:B---3--:R-:W-:Y:S05]  /*bd70*/  @!P1 NANOSLEEP.SYNCS 0x989680 ;  /* 0x009896800000995d */ /* 0x008fea0003900000 */
[----:B------:R-:W3:Y:S02]  /*bd80*/  @!P1 SYNCS.PHASECHK.TRANS64 P1, [R2+URZ+0x70], R5 ;  /* 0x00007005020095a7 */ /* 0x000ee400080210ff */
[----:B---3--:R-:W-:Y:S05]  /*bd90*/  @!P1 BRA `(.L_x_52) ;  /* 0xfffffffc00f09947 */ /* 0x008fea000383ffff */
[----:B------:R-:W-:Y:S05]  /*bda0*/  BRA `(.L_x_185) ;  /* 0xffffff7000307947 */ /* 0x000fea000383ffff */
.L_x_55:
[----:B------:R-:W-:-:S07]  /*bdb0*/  MOV R0, UR4 ;  /* 0x0000000400007c02 */ /* 0x000fce0008000f00 */
.L_x_186:
[----:B--2---:R2:W3:Y:S02]  /*bdc0*/  SYNCS.PHASECHK.TRANS64.TRYWAIT P0, [R0+URZ+0x80], R3 ;  /* 0x00008003000075a7 */ /* 0x0044e400080011ff */
[----:B---3--:R-:W-:Y:S05]  /*bdd0*/  @!P0 NANOSLEEP.SYNCS 0x989680 ;  /* 0x009896800000895d */ /* 0x008fea0003900000 */
[----:B------:R-:W3:Y:S02]  /*bde0*/  @!P0 SYNCS.PHASECHK.TRANS64 P0, [R0+URZ+0x80], R3 ;  /* 0x00008003000085a7 */ /* 0x000ee400080010ff */
[----:B---3--:R-:W-:Y:S05]  /*bdf0*/  @!P0 BRA `(.L_x_186) ;  /* 0xfffffffc00f08947 */ /* 0x008fea000383ffff */
[----:B------:R-:W-:Y:S05]  /*be00*/  BRA `(.L_x_54) ;  /* 0xffffff7000847947 */ /* 0x000fea000383ffff */
.L_x_62:
[----:B-1----:R1:W2:Y:S02]  /*be10*/  SYNCS.PHASECHK.TRANS64.TRYWAIT P1, [R0+URZ+0x70], R5 ;  /* 0x00007005000075a7 */ /* 0x0022a400080211ff */
[----:B--2---:R-:W-:Y:S05]  /*be20*/  @!P1 NANOSLEEP.SYNCS 0x989680 ;  /* 0x009896800000995d */ /* 0x004fea0003900000 */
[----:B------:R-:W2:Y:S02]  /*be30*/  @!P1 SYNCS.PHASECHK.TRANS64 P1, [R0+URZ+0x70], R5 ;  /* 0x00007005000095a7 */ /* 0x000ea400080210ff */
[----:B--2---:R-:W-:Y:S05]  /*be40*/  @!P1 BRA `(.L_x_62) ;  /* 0xfffffffc00f09947 */ /* 0x004fea000383ffff */
[----:B------:R-:W-:Y:S05]  /*be50*/  BRA `(.L_x_187) ;  /* 0xffffff7800187947 */ /* 0x000fea000383ffff */
.L_x_63:
[----:B------:R-:W-:-:S07]  /*be60*/  MOV R3, UR46 ;  /* 0x0000002e00037c02 */ /* 0x000fce0008000f00 */
.L_x_188:
[----:B-1----:R1:W2:Y:S02]  /*be70*/  SYNCS.PHASECHK.TRANS64.TRYWAIT P0, [R3+URZ+0xb0], R0 ;  /* 0x0000b000030075a7 */ /* 0x0022a400080011ff */
[----:B--2---:R-:W-:Y:S05]  /*be80*/  @!P0 NANOSLEEP.SYNCS 0x989680 ;  /* 0x009896800000895d */ /* 0x004fea0003900000 */
[----:B------:R-:W2:Y:S02]  /*be90*/  @!P0 SYNCS.PHASECHK.TRANS64 P0, [R3+URZ+0xb0], R0 ;  /* 0x0000b000030085a7 */ /* 0x000ea400080010ff */
[----:B--2---:R-:W-:Y:S05]  /*bea0*/  @!P0 BRA `(.L_x_188) ;  /* 0xfffffffc00f08947 */ /* 0x004fea000383ffff */
[----:B------:R-:W-:Y:S05]  /*beb0*/  BRA `(.L_x_189) ;  /* 0xffffff7800687947 */ /* 0x000fea000383ffff */
.L_x_66:
[----:B------:R-:W-:Y:S07]  /*bec0*/  MOV R0, UR7 ;  /* 0x0000000700007c02 */ /* 0x000fee0008000f00 */
.L_x_190:
[----:B-1----:R1:W2:Y:S02]  /*bed0*/  SYNCS.PHASECHK.TRANS64.TRYWAIT P0, [R0+URZ], R3 ;  /* 0x00000003000075a7 */ /* 0x0022a400080011ff */
[----:B--2---:R-:W-:Y:S05]  /*bee0*/  @!P0 NANOSLEEP.SYNCS 0x989680 ;  /* 0x009896800000895d */ /* 0x004fea0003900000 */
[----:B------:R-:W2:Y:S02]  /*bef0*/  @!P0 SYNCS.PHASECHK.TRANS64 P0, [R0+URZ], R3 ;  /* 0x00000003000085a7 */ /* 0x000ea400080010ff */
[----:B--2---:R-:W-:Y:S05]  /*bf00*/  @!P0 BRA `(.L_x_190) ;  /* 0xfffffffc00f08947 */ /* 0x004fea000383ffff */
[----:B------:R-:W-:Y:S05]  /*bf10*/  BRA `(.L_x_65) ;  /* 0xffffff7800847947 */ /* 0x000fea000383ffff */
.L_x_69:
[----:B------:R-:W-:-:S07]  /*bf20*/  MOV R0, UR4 ;  /* 0x0000000400007c02 */ /* 0x000fce0008000f00 */
.L_x_191:
[----:B--2---:R2:W4:Y:S02]  /*bf30*/  SYNCS.PHASECHK.TRANS64.TRYWAIT P0, [R0+URZ], R3 ;  /* 0x00000003000075a7 */ /* 0x00452400080011ff */
[----:B----4-:R-:W-:Y:S05]  /*bf40*/  @!P0 NANOSLEEP.SYNCS 0x989680 ;  /* 0x009896800000895d */ /* 0x010fea0003900000 */
[----:B------:R-:W4:Y:S02]  /*bf50*/  @!P0 SYNCS.PHASECHK.TRANS64 P0, [R0+URZ], R3 ;  /* 0x00000003000085a7 */ /* 0x000f2400080010ff */
[----:B----4-:R-:W-:Y:S05]  /*bf60*/  @!P0 BRA `(.L_x_191) ;  /* 0xfffffffc00f08947 */ /* 0x010fea000383ffff */
[----:B------:R-:W-:Y:S05]  /*bf70*/  BRA `(.L_x_192) ;  /* 0xffffff7c00b07947 */ /* 0x000fea000383ffff */
.L_x_70:
[----:B------:R-:W-:-:S07]  /*bf80*/  MOV R0, UR5 ;  /* 0x0000000500007c02 */ /* 0x000fce0008000f00 */
.L_x_193:
[----:B-1----:R1:W2:Y:S02]  /*bf90*/  SYNCS.PHASECHK.TRANS64.TRYWAIT P0, [R0+URZ], R3 ;  /* 0x00000003000075a7 */ /* 0x0022a400080011ff */
[----:B--2---:R-:W-:Y:S05]  /*bfa0*/  @!P0 NANOSLEEP.SYNCS 0x989680 ;  /* 0x009896800000895d */ /* 0x004fea0003900000 */
[----:B------:R-:W2:Y:S02]  /*bfb0*/  @!P0 SYNCS.PHASECHK.TRANS64 P0, [R0+URZ], R3 ;  /* 0x00000003000085a7 */ /* 0x000ea400080010ff */
[----:B--2---:R-:W-:Y:S05]  /*bfc0*/  @!P0 BRA `(.L_x_193) ;  /* 0xfffffffc00f08947 */ /* 0x004fea000383ffff */
[----:B------:R-:W-:Y:S05]  /*bfd0*/  BRA `(.L_x_194) ;  /* 0xffffff7c00bc7947 */ /* 0x000fea000383ffff */
.L_x_71:
[----:B------:R-:W-:-:S07]  /*bfe0*/  MOV R0, UR5 ;  /* 0x0000000500007c02 */ /* 0x000fce0008000f00 */
.L_x_195:
[----:B-1----:R1:W2:Y:S02]  /*bff0*/  SYNCS.PHASECHK.TRANS64.TRYWAIT P0, [R0+URZ], R3 ;  /* 0x00000003000075a7 */ /* 0x0022a400080011ff */
[----:B--2---:R-:W-:Y:S05]  /*c000*/  @!P0 NANOSLEEP.SYNCS 0x989680 ;  /* 0x009896800000895d */ /* 0x004fea0003900000 */
[----:B------:R-:W2:Y:S02]  /*c010*/  @!P0 SYNCS.PHASECHK.TRANS64 P0, [R0+URZ], R3 ;  /* 0x00000003000085a7 */ /* 0x000ea400080010ff */
[----:B--2---:R-:W-:Y:S05]  /*c020*/  @!P0 BRA `(.L_x_195) ;  /* 0xfffffffc00f08947 */ /* 0x004fea000383ffff */
[----:B------:R-:W-:Y:S05]  /*c030*/  BRA `(.L_x_196) ;  /* 0xffffff7c00c87947 */ /* 0x000fea000383ffff */
.L_x_72:
[----:B------:R-:W-:-:S07]  /*c040*/  MOV R0, UR4 ;  /* 0x0000000400007c02 */ /* 0x000fce0008000f00 */
.L_x_197:
[----:B-1----:R1:W2:Y:S02]  /*c050*/  SYNCS.PHASECHK.TRANS64.TRYWAIT P0, [R0+URZ], R3 ;  /* 0x00000003000075a7 */ /* 0x0022a400080011ff */
[----:B--2---:R-:W-:Y:S05]  /*c060*/  @!P0 NANOSLEEP.SYNCS 0x989680 ;  /* 0x009896800000895d */ /* 0x004fea0003900000 */
[----:B------:R-:W2:Y:S02]  /*c070*/  @!P0 SYNCS.PHASECHK.TRANS64 P0, [R0+URZ], R3 ;  /* 0x00000003000085a7 */ /* 0x000ea400080010ff */
[----:B--2---:R-:W-:Y:S05]  /*c080*/  @!P0 BRA `(.L_x_197) ;  /* 0xfffffffc00f08947 */ /* 0x004fea000383ffff */
[----:B------:R-:W-:Y:S05]  /*c090*/  BRA `(.L_x_198) ;  /* 0xffffff7c00d47947 */ /* 0x000fea000383ffff */
.L_x_77:
[----:B---3--:R3:W4:Y:S02]  /*c0a0*/  SYNCS.PHASECHK.TRANS64.TRYWAIT P0, [R12+URZ+0x70], R9 ;  /* 0x000070090c0075a7 */ /* 0x00872400080011ff */
[----:B----4-:R-:W-:Y:S05]  /*c0b0*/  @!P0 NANOSLEEP.SYNCS 0x989680 ;  /* 0x009896800000895d */ /* 0x010fea0003900000 */
[----:B------:R-:W4:Y:S02]  /*c0c0*/  @!P0 SYNCS.PHASECHK.TRANS64 P0, [R12+URZ+0x70], R9 ;  /* 0x000070090c0085a7 */ /* 0x000f2400080010ff */
[----:B----4-:R-:W-:Y:S05]  /*c0d0*/  @!P0 BRA `(.L_x_77) ;  /* 0xfffffffc00f08947 */ /* 0x010fea000383ffff */
[----:B------:R-:W-:Y:S05]  /*c0e0*/  BRA `(.L_x_199) ;  /* 0xffffff8000ec7947 */ /* 0x000fea000383ffff */
.L_x_80:
[----:B------:R-:W-:Y:S07]  /*c0f0*/  MOV R0, UR21 ;  /* 0x0000001500007c02 */ /* 0x000fee0008000f00 */
.L_x_200:
[----:B-1----:R1:W3:Y:S02]  /*c100*/  SYNCS.PHASECHK.TRANS64.TRYWAIT P2, [R0+URZ+0x68], R9 ;  /* 0x00006809000075a7 */ /* 0x0022e400080411ff */
[----:B---3--:R-:W-:Y:S05]  /*c110*/  @!P2 NANOSLEEP.SYNCS 0x989680 ;  /* 0x009896800000a95d */ /* 0x008fea0003900000 */
[----:B------:R-:W3:Y:S02]  /*c120*/  @!P2 SYNCS.PHASECHK.TRANS64 P2, [R0+URZ+0x68], R9 ;  /* 0x000068090000a5a7 */ /* 0x000ee400080410ff */
[----:B---3--:R-:W-:Y:S05]  /*c130*/  @!P2 BRA `(.L_x_200) ;  /* 0xfffffffc00f0a947 */ /* 0x008fea000383ffff */
[----:B------:R-:W-:Y:S05]  /*c140*/  BRA `(.L_x_79) ;  /* 0xffffff8800587947 */ /* 0x000fea000383ffff */
.L_x_83:
[----:B------:R-:W-:Y:S07]  /*c150*/  MOV R9, UR21 ;  /* 0x0000001500097c02 */ /* 0x000fee0008000f00 */
.L_x_201:
[----:B-1----:R1:W3:Y:S02]  /*c160*/  SYNCS.PHASECHK.TRANS64.TRYWAIT P0, [R9+URZ+0x40], R10 ;  /* 0x0000400a090075a7 */ /* 0x0022e400080011ff */
[----:B---3--:R-:W-:Y:S05]  /*c170*/  @!P0 NANOSLEEP.SYNCS 0x989680 ;  /* 0x009896800000895d */ /* 0x008fea0003900000 */
[----:B------:R-:W3:Y:S02]  /*c180*/  @!P0 SYNCS.PHASECHK.TRANS64 P0, [R9+URZ+0x40], R10 ;  /* 0x0000400a090085a7 */ /* 0x000ee400080010ff */
[----:B---3--:R-:W-:Y:S05]  /*c190*/  @!P0 BRA `(.L_x_201) ;  /* 0xfffffffc00f08947 */ /* 0x008fea000383ffff */
[----:B------:R-:W-:Y:S05]  /*c1a0*/  BRA `(.L_x_202) ;  /* 0xffffff8800b47947 */ /* 0x000fea000383ffff */
.L_x_84:
[----:B------:R-:W-:Y:S07]  /*c1b0*/  MOV R9, UR21 ;  /* 0x0000001500097c02 */ /* 0x000fee0008000f00 */
.L_x_203:
[----:B-1----:R1:W3:Y:S02]  /*c1c0*/  SYNCS.PHASECHK.TRANS64.TRYWAIT P0, [R9+URZ+0x48], R10 ;  /* 0x0000480a090075a7 */ /* 0x0022e400080011ff */
[----:B---3--:R-:W-:Y:S05]  /*c1d0*/  @!P0 NANOSLEEP.SYNCS 0x989680 ;  /* 0x009896800000895d */ /* 0x008fea0003900000 */
[----:B------:R-:W3:Y:S02]  /*c1e0*/  @!P0 SYNCS.PHASECHK.TRANS64 P0, [R9+URZ+0x48], R10 ;  /* 0x0000480a090085a7 */ /* 0x000ee400080010ff */
[----:B---3--:R-:W-:Y:S05]  /*c1f0*/  @!P0 BRA `(.L_x_203) ;  /* 0xfffffffc00f08947 */ /* 0x008fea000383ffff */
[----:B------:R-:W-:Y:S05]  /*c200*/  BRA `(.L_x_204) ;  /* 0xffffff8800f47947 */ /* 0x000fea000383ffff */
.L_x_85:
[----:B------:R-:W-:Y:S07]  /*c210*/  MOV R9, UR21 ;  /* 0x0000001500097c02 */ /* 0x000fee0008000f00 */
.L_x_205:
[----:B-1----:R1:W3:Y:S02]  /*c220*/  SYNCS.PHASECHK.TRANS64.TRYWAIT P0, [R9+URZ+0x50], R10 ;  /* 0x0000500a090075a7 */ /* 0x0022e400080011ff */
[----:B---3--:R-:W-:Y:S05]  /*c230*/  @!P0 NANOSLEEP.SYNCS 0x989680 ;  /* 0x009896800000895d */ /* 0x008fea0003900000 */
[----:B------:R-:W3:Y:S02]  /*c240*/  @!P0 SYNCS.PHASECHK.TRANS64 P0, [R9+URZ+0x50], R10 ;  /* 0x0000500a090085a7 */ /* 0x000ee400080010ff */
[----:B---3--:R-:W-:Y:S05]  /*c250*/  @!P0 BRA `(.L_x_205) ;  /* 0xfffffffc00f08947 */ /* 0x008fea000383ffff */
[----:B------:R-:W-:Y:S05]  /*c260*/  BRA `(.L_x_206) ;  /* 0xffffff8c00387947 */ /* 0x000fea000383ffff */
.L_x_86:
[----:B------:R-:W-:Y:S07]  /*c270*/  MOV R9, UR21 ;  /* 0x0000001500097c02 */ /* 0x000fee0008000f00 */
.L_x_207:
[----:B-1----:R1:W3:Y:S02]  /*c280*/  SYNCS.PHASECHK.TRANS64.TRYWAIT P0, [R9+URZ+0x58], R10 ;  /* 0x0000580a090075a7 */ /* 0x0022e400080011ff */
[----:B---3--:R-:W-:Y:S05]  /*c290*/  @!P0 NANOSLEEP.SYNCS 0x989680 ;  /* 0x009896800000895d */ /* 0x008fea0003900000 */
[----:B------:R-:W3:Y:S02]  /*c2a0*/  @!P0 SYNCS.PHASECHK.TRANS64 P0, [R9+URZ+0x58], R10 ;  /* 0x0000580a090085a7 */ /* 0x000ee400080010ff */
[----:B---3--:R-:W-:Y:S05]  /*c2b0*/  @!P0 BRA `(.L_x_207) ;  /* 0xfffffffc00f08947 */ /* 0x008fea000383ffff */
[----:B------:R-:W-:Y:S05]  /*c2c0*/  BRA `(.L_x_208) ;  /* 0xffffff8c00807947 */ /* 0x000fea000383ffff */
.L_x_87:
[----:B------:R-:W-:Y:S07]  /*c2d0*/  MOV R0, UR21 ;  /* 0x0000001500007c02 */ /* 0x000fee0008000f00 */
.L_x_209:
[----:B-1----:R1:W3:Y:S02]  /*c2e0*/  SYNCS.PHASECHK.TRANS64.TRYWAIT P0, [R0+URZ+0x40], R9 ;  /* 0x00004009000075a7 */ /* 0x0022e400080011ff */
[----:B---3--:R-:W-:Y:S05]  /*c2f0*/  @!P0 NANOSLEEP.SYNCS 0x989680 ;  /* 0x009896800000895d */ /* 0x008fea0003900000 */
[----:B------:R-:W3:Y:S02]  /*c300*/  @!P0 SYNCS.PHASECHK.TRANS64 P0, [R0+URZ+0x40], R9 ;  /* 0x00004009000085a7 */ /* 0x000ee400080010ff */
[----:B---3--:R-:W-:Y:S05]  /*c310*/  @!P0 BRA `(.L_x_209) ;  /* 0xfffffffc00f08947 */ /* 0x008fea000383ffff */
[----:B------:R-:W-:Y:S05]  /*c320*/  BRA `(.L_x_210) ;  /* 0xffffff8c00cc7947 */ /* 0x000fea000383ffff */
.L_x_88:
[----:B------:R-:W-:Y:S07]  /*c330*/  MOV R0, UR21 ;  /* 0x0000001500007c02 */ /* 0x000fee0008000f00 */
.L_x_211:
[----:B-1----:R1:W3:Y:S02]  /*c340*/  SYNCS.PHASECHK.TRANS64.TRYWAIT P0, [R0+URZ+0x48], R9 ;  /* 0x00004809000075a7 */ /* 0x0022e400080011ff */
[----:B---3--:R-:W-:Y:S05]  /*c350*/  @!P0 NANOSLEEP.SYNCS 0x989680 ;  /* 0x009896800000895d */ /* 0x008fea0003900000 */
[----:B------:R-:W3:Y:S02]  /*c360*/  @!P0 SYNCS.PHASECHK.TRANS64 P0, [R0+URZ+0x48], R9 ;  /* 0x00004809000085a7 */ /* 0x000ee400080010ff */
[----:B---3--:R-:W-:Y:S05]  /*c370*/  @!P0 BRA `(.L_x_211) ;  /* 0xfffffffc00f08947 */ /* 0x008fea000383ffff */
[----:B------:R-:W-:Y:S05]  /*c380*/  BRA `(.L_x_212) ;  /* 0xffffff9000147947 */ /* 0x000fea000383ffff */
.L_x_89:
[----:B------:R-:W-:Y:S07]  /*c390*/  MOV R0, UR21 ;  /* 0x0000001500007c02 */ /* 0x000fee0008000f00 */
.L_x_213:
[----:B-1----:R1:W3:Y:S02]  /*c3a0*/  SYNCS.PHASECHK.TRANS64.TRYWAIT P0, [R0+URZ+0x50], R9 ;  /* 0x00005009000075a7 */ /* 0x0022e400080011ff */
[----:B---3--:R-:W-:Y:S05]  /*c3b0*/  @!P0 NANOSLEEP.SYNCS 0x989680 ;  /* 0x009896800000895d */ /* 0x008fea0003900000 */
[----:B------:R-:W3:Y:S02]  /*c3c0*/  @!P0 SYNCS.PHASECHK.TRANS64 P0, [R0+URZ+0x50], R9 ;  /* 0x00005009000085a7 */ /* 0x000ee400080010ff */
[----:B---3--:R-:W-:Y:S05]  /*c3d0*/  @!P0 BRA `(.L_x_213) ;  /* 0xfffffffc00f08947 */ /* 0x008fea000383ffff */
[----:B------:R-:W-:Y:S05]  /*c3e0*/  BRA `(.L_x_214) ;  /* 0xffffff90005c7947 */ /* 0x000fea000383ffff */
.L_x_90:
[----:B------:R-:W-:Y:S07]  /*c3f0*/  MOV R0, UR21 ;  /* 0x0000001500007c02 */ /* 0x000fee0008000f00 */
.L_x_215:
[----:B-1----:R1:W3:Y:S02]  /*c400*/  SYNCS.PHASECHK.TRANS64.TRYWAIT P0, [R0+URZ+0x58], R9 ;  /* 0x00005809000075a7 */ /* 0x0022e400080011ff */
[----:B---3--:R-:W-:Y:S05]  /*c410*/  @!P0 NANOSLEEP.SYNCS 0x989680 ;  /* 0x009896800000895d */ /* 0x008fea0003900000 */
[----:B------:R-:W3:Y:S02]  /*c420*/  @!P0 SYNCS.PHASECHK.TRANS64 P0, [R0+URZ+0x58], R9 ;  /* 0x00005809000085a7 */ /* 0x000ee400080010ff */
[----:B---3--:R-:W-:Y:S05]  /*c430*/  @!P0 BRA `(.L_x_215) ;  /* 0xfffffffc00f08947 */ /* 0x008fea000383ffff */
[----:B------:R-:W-:Y:S05]  /*c440*/  BRA `(.L_x_216) ;  /* 0xffffff9000a07947 */ /* 0x000fea000383ffff */
.L_x_92:
[----:B------:R-:W-:-:S07]  /*c450*/  MOV R3, UR21 ;  /* 0x0000001500037c02 */ /* 0x000fce0008000f00 */
.L_x_217:
[----:B-1----:R1:W4:Y:S02]  /*c460*/  SYNCS.PHASECHK.TRANS64.TRYWAIT P0, [R3+URZ+0x40], R10 ;  /* 0x0000400a030075a7 */ /* 0x00232400080011ff */
[----:B----4-:R-:W-:Y:S05]  /*c470*/  @!P0 NANOSLEEP.SYNCS 0x989680 ;  /* 0x009896800000895d */ /* 0x010fea0003900000 */
[----:B------:R-:W4:Y:S02]  /*c480*/  @!P0 SYNCS.PHASECHK.TRANS64 P0, [R3+URZ+0x40], R10 ;  /* 0x0000400a030085a7 */ /* 0x000f2400080010ff */
[----:B----4-:R-:W-:Y:S05]  /*c490*/  @!P0 BRA `(.L_x_217) ;  /* 0xfffffffc00f08947 */ /* 0x010fea000383ffff */
[----:B------:R-:W-:Y:S05]  /*c4a0*/  BRA `(.L_x_218) ;  /* 0xffffff9400107947 */ /* 0x000fea000383ffff */
.L_x_93:
[----:B-1----:R-:W-:-:S07]  /*c4b0*/  MOV R3, UR21 ;  /* 0x0000001500037c02 */ /* 0x002fce0008000f00 */
.L_x_219:
[----:B-1----:R1:W4:Y:S02]  /*c4c0*/  SYNCS.PHASECHK.TRANS64.TRYWAIT P0, [R3+URZ+0x48], R10 ;  /* 0x0000480a030075a7 */ /* 0x00232400080011ff */
[----:B----4-:R-:W-:Y:S05]  /*c4d0*/  @!P0 NANOSLEEP.SYNCS 0x989680 ;  /* 0x009896800000895d */ /* 0x010fea0003900000 */
[----:B------:R-:W4:Y:S02]  /*c4e0*/  @!P0 SYNCS.PHASECHK.TRANS64 P0, [R3+URZ+0x48], R10 ;  /* 0x0000480a030085a7 */ /* 0x000f2400080010ff */
[----:B----4-:R-:W-:Y:S05]  /*c4f0*/  @!P0 BRA `(.L_x_219) ;  /* 0xfffffffc00f08947 */ /* 0x010fea000383ffff */
[----:B------:R-:W-:Y:S05]  /*c500*/  BRA `(.L_x_220) ;  /* 0xffffff9400007947 */ /* 0x000fea000383ffff */
.L_x_94:
[----:B-1----:R-:W-:-:S07]  /*c510*/  MOV R3, UR21 ;  /* 0x0000001500037c02 */ /* 0x002fce0008000f00 */
.L_x_221:
[----:B-1----:R1:W4:Y:S02]  /*c520*/  SYNCS.PHASECHK.TRANS64.TRYWAIT P0, [R3+URZ+0x50], R10 ;  /* 0x0000500a030075a7 */ /* 0x00232400080011ff */
[----:B----4-:R-:W-:Y:S05]  /*c530*/  @!P0 NANOSLEEP.SYNCS 0x989680 ;  /* 0x009896800000895d */ /* 0x010fea0003900000 */
[----:B------:R-:W4:Y:S02]  /*c540*/  @!P0 SYNCS.PHASECHK.TRANS64 P0, [R3+URZ+0x50], R10 ;  /* 0x0000500a030085a7 */ /* 0x000f2400080010ff */
[----:B----4-:R-:W-:Y:S05]  /*c550*/  @!P0 BRA `(.L_x_221) ;  /* 0xfffffffc00f08947 */ /* 0x010fea000383ffff */
[----:B------:R-:W-:Y:S05]  /*c560*/  BRA `(.L_x_222) ;  /* 0xffffff9000f47947 */ /* 0x000fea000383ffff */
.L_x_96:
[----:B-1----:R1:W2:Y:S02]  /*c570*/  SYNCS.PHASECHK.TRANS64.TRYWAIT P0, [R0+URZ+0x70], R3 ;  /* 0x00007003000075a7 */ /* 0x0022a400080011ff */
[----:B--2---:R-:W-:Y:S05]  /*c580*/  @!P0 NANOSLEEP.SYNCS 0x989680 ;  /* 0x009896800000895d */ /* 0x004fea0003900000 */
[----:B------:R-:W2:Y:S02]  /*c590*/  @!P0 SYNCS.PHASECHK.TRANS64 P0, [R0+URZ+0x70], R3 ;  /* 0x00007003000085a7 */ /* 0x000ea400080010ff */
[----:B--2---:R-:W-:Y:S05]  /*c5a0*/  @!P0 BRA `(.L_x_96) ;  /* 0xfffffffc00f08947 */ /* 0x004fea000383ffff */
[----:B------:R-:W-:Y:S05]  /*c5b0*/  BRA `(.L_x_223) ;  /* 0xffffff9400c87947 */ /* 0x000fea000383ffff */
.L_x_107:
[----:B-1----:R-:W-:Y:S04]  /*c5c0*/  MOV R0, UR43 ;  /* 0x0000002b00007c02 */ /* 0x002fe80008000f00 */
[----:B------:R1:W3:Y:S03]  /*c5d0*/  SYNCS.PHASECHK.TRANS64.TRYWAIT P1, [R0+URZ+0x20], R3 ;  /* 0x00002003000075a7 */ /* 0x0002e600080211ff */
[----:B---3--:R-:W-:Y:S05]  /*c5e0*/  @!P1 NANOSLEEP.SYNCS 0x989680 ;  /* 0x009896800000995d */ /* 0x008fea0003900000 */
[----:B------:R-:W3:Y:S02]  /*c5f0*/  @!P1 SYNCS.PHASECHK.TRANS64 P1, [R0+URZ+0x20], R3 ;  /* 0x00002003000095a7 */ /* 0x000ee400080210ff */
[----:B---3--:R-:W-:Y:S05]  /*c600*/  @!P1 BRA `(.L_x_107) ;  /* 0xfffffffc00ec9947 */ /* 0x008fea000383ffff */
[----:B------:R-:W-:Y:S05]  /*c610*/  BRA `(.L_x_106) ;  /* 0xffffffa4006c7947 */ /* 0x000fea000383ffff */
.L_x_109:
[----:B-1----:R1:W4:Y:S02]  /*c620*/  SYNCS.PHASECHK.TRANS64.TRYWAIT P0, [R77+URZ+0x90], R2 ;  /* 0x000090024d0075a7 */ /* 0x00232400080011ff */
[----:B----4-:R-:W-:Y:S05]  /*c630*/  @!P0 NANOSLEEP.SYNCS 0x989680 ;  /* 0x009896800000895d */ /* 0x010fea0003900000 */
[----:B------:R-:W4:Y:S02]  /*c640*/  @!P0 SYNCS.PHASECHK.TRANS64 P0, [R77+URZ+0x90], R2 ;  /* 0x000090024d0085a7 */ /* 0x000f2400080010ff */
[----:B----4-:R-:W-:Y:S05]  /*c650*/  @!P0 BRA `(.L_x_109) ;  /* 0xfffffffc00f08947 */ /* 0x010fea000383ffff */
[----:B------:R-:W-:Y:S05]  /*c660*/  BRA `(.L_x_108) ;  /* 0xffffffa400987947 */ /* 0x000fea000383ffff */
.L_x_118:
[----:B-1----:R1:W2:Y:S02]  /*c670*/  SYNCS.PHASECHK.TRANS64.TRYWAIT P0, [R3+URZ+0x20], R0 ;  /* 0x00002000030075a7 */ /* 0x0022a400080011ff */
[----:B--2---:R-:W-:Y:S05]  /*c680*/  @!P0 NANOSLEEP.SYNCS 0x989680 ;  /* 0x009896800000895d */ /* 0x004fea0003900000 */
[----:B------:R-:W2:Y:S02]  /*c690*/  @!P0 SYNCS.PHASECHK.TRANS64 P0, [R3+URZ+0x20], R0 ;  /* 0x00002000030085a7 */ /* 0x000ea400080010ff */
[----:B--2---:R-:W-:Y:S05]  /*c6a0*/  @!P0 BRA `(.L_x_118) ;  /* 0xfffffffc00f08947 */ /* 0x004fea000383ffff */
[----:B------:R-:W-:Y:S05]  /*c6b0*/  BRA `(.L_x_117) ;  /* 0xffffffac00bc7947 */ /* 0x000fea000383ffff */
.L_x_126:
[----:B-1----:R1:W2:Y:S02]  /*c6c0*/  SYNCS.PHASECHK.TRANS64.TRYWAIT P0, [R84+URZ+0x20], R5 ;  /* 0x00002005540075a7 */ /* 0x0022a400080011ff */
[----:B--2---:R-:W-:Y:S05]  /*c6d0*/  @!P0 NANOSLEEP.SYNCS 0x989680 ;  /* 0x009896800000895d */ /* 0x004fea0003900000 */
[----:B------:R-:W2:Y:S02]  /*c6e0*/  @!P0 SYNCS.PHASECHK.TRANS64 P0, [R84+URZ+0x20], R5 ;  /* 0x00002005540085a7 */ /* 0x000ea400080010ff */
[----:B--2---:R-:W-:Y:S05]  /*c6f0*/  @!P0 BRA `(.L_x_126) ;  /* 0xfffffffc00f08947 */ /* 0x004fea000383ffff */
[----:B------:R-:W-:Y:S05]  /*c700*/  BRA `(.L_x_125) ;  /* 0xffffffb800007947 */ /* 0x000fea000383ffff */
.L_x_134:
[----:B-1----:R1:W2:Y:S02]  /*c710*/  SYNCS.PHASECHK.TRANS64.TRYWAIT P0, [R84+URZ+0x20], R5 ;  /* 0x00002005540075a7 */ /* 0x0022a400080011ff */
[----:B--2---:R-:W-:Y:S05]  /*c720*/  @!P0 NANOSLEEP.SYNCS 0x989680 ;  /* 0x009896800000895d */ /* 0x004fea0003900000 */
[----:B------:R-:W2:Y:S02]  /*c730*/  @!P0 SYNCS.PHASECHK.TRANS64 P0, [R84+URZ+0x20], R5 ;  /* 0x00002005540085a7 */ /* 0x000ea400080010ff */
[----:B--2---:R-:W-:Y:S05]  /*c740*/  @!P0 BRA `(.L_x_134) ;  /* 0xfffffffc00f08947 */ /* 0x004fea000383ffff */
[----:B------:R-:W-:Y:S05]  /*c750*/  BRA `(.L_x_133) ;  /* 0xffffffc000487947 */ /* 0x000fea000383ffff */
.L_x_142:
[----:B-1----:R1:W2:Y:S02]  /*c760*/  SYNCS.PHASECHK.TRANS64.TRYWAIT P0, [R85+URZ+0x20], R4 ;  /* 0x00002004550075a7 */ /* 0x0022a400080011ff */
[----:B--2---:R-:W-:Y:S05]  /*c770*/  @!P0 NANOSLEEP.SYNCS 0x989680 ;  /* 0x009896800000895d */ /* 0x004fea0003900000 */
[----:B------:R-:W2:Y:S02]  /*c780*/  @!P0 SYNCS.PHASECHK.TRANS64 P0, [R85+URZ+0x20], R4 ;  /* 0x00002004550085a7 */ /* 0x000ea400080010ff */
[----:B--2---:R-:W-:Y:S05]  /*c790*/  @!P0 BRA `(.L_x_142) ;  /* 0xfffffffc00f08947 */ /* 0x004fea000383ffff */
[----:B------:R-:W-:Y:S05]  /*c7a0*/  BRA `(.L_x_141) ;  /* 0xffffffc8009c7947 */ /* 0x000fea000383ffff */
.L_x_150:
[----:B-1----:R1:W2:Y:S02]  /*c7b0*/  SYNCS.PHASECHK.TRANS64.TRYWAIT P0, [R85+URZ+0x20], R4 ;  /* 0x00002004550075a7 */ /* 0x0022a400080011ff */
[----:B--2---:R-:W-:Y:S05]  /*c7c0*/  @!P0 NANOSLEEP.SYNCS 0x989680 ;  /* 0x009896800000895d */ /* 0x004fea0003900000 */
[----:B------:R-:W2:Y:S02]  /*c7d0*/  @!P0 SYNCS.PHASECHK.TRANS64 P0, [R85+URZ+0x20], R4 ;  /* 0x00002004550085a7 */ /* 0x000ea400080010ff */
[----:B--2---:R-:W-:Y:S05]  /*c7e0*/  @!P0 BRA `(.L_x_150) ;  /* 0xfffffffc00f08947 */ /* 0x004fea000383ffff */
[----:B------:R-:W-:Y:S05]  /*c7f0*/  BRA `(.L_x_149) ;  /* 0xffffffd400007947 */ /* 0x000fea000383ffff */
.L_x_158:
[----:B-1----:R1:W2:Y:S02]  /*c800*/  SYNCS.PHASECHK.TRANS64.TRYWAIT P0, [R85+URZ+0x20], R4 ;  /* 0x00002004550075a7 */ /* 0x0022a400080011ff */
[----:B--2---:R-:W-:Y:S05]  /*c810*/  @!P0 NANOSLEEP.SYNCS 0x989680 ;  /* 0x009896800000895d */ /* 0x004fea0003900000 */
[----:B------:R-:W2:Y:S02]  /*c820*/  @!P0 SYNCS.PHASECHK.TRANS64 P0, [R85+URZ+0x20], R4 ;  /* 0x00002004550085a7 */ /* 0x000ea400080010ff */
[----:B--2---:R-:W-:Y:S05]  /*c830*/  @!P0 BRA `(.L_x_158) ;  /* 0xfffffffc00f08947 */ /* 0x004fea000383ffff */
[----:B------:R-:W-:Y:S05]  /*c840*/  BRA `(.L_x_157) ;  /* 0xffffffdc00587947 */ /* 0x000fea000383ffff */
.L_x_166:
[----:B--2---:R2:W3:Y:S02]  /*c850*/  SYNCS.PHASECHK.TRANS64.TRYWAIT P0, [R85+URZ+0x20], R2 ;  /* 0x00002002550075a7 */ /* 0x0044e400080011ff */
[----:B---3--:R-:W-:Y:S05]  /*c860*/  @!P0 NANOSLEEP.SYNCS 0x989680 ;  /* 0x009896800000895d */ /* 0x008fea0003900000 */
[----:B------:R-:W3:Y:S02]  /*c870*/  @!P0 SYNCS.PHASECHK.TRANS64 P0, [R85+URZ+0x20], R2 ;  /* 0x00002002550085a7 */ /* 0x000ee400080010ff */
[----:B---3--:R-:W-:Y:S05]  /*c880*/  @!P0 BRA `(.L_x_166) ;  /* 0xfffffffc00f08947 */ /* 0x008fea000383ffff */
[----:B------:R-:W-:Y:S05]  /*c890*/  BRA `(.L_x_165) ;  /* 0xffffffe400b07947 */ /* 0x000fea000383ffff */
        .weak           $__internal_0_$__cuda_sm10x_tcgen05_guardrail_trap_col_being_dealloced_not_returned_by_alloc
        .type           $__internal_0_$__cuda_sm10x_tcgen05_guardrail_trap_col_being_dealloced_not_returned_by_alloc,@function
        .size           $__internal_0_$__cuda_sm10x_tcgen05_guardrail_trap_col_being_dealloced_not_returned_by_alloc,($__internal_1_$__cuda_sm10x_tcgen05_guardrail_trap_phase_invalid_during_alloc - $__internal_0_$__cuda_sm10x_tcgen05_guardrail_trap_col_being_dealloced_not_returned_by_alloc)
$__internal_0_$__cuda_sm10x_tcgen05_guardrail_trap_col_being_dealloced_not_returned_by_alloc:
[----:B------:R-:W-:Y:S05]  /*c8a0*/  BPT.TRAP 0x1 ;  /* 0x000000040000795c */ /* 0x000fea0000300000 */
[----:B------:R-:W-:-:S04]  /*c8b0*/  HFMA2 R3, -RZ, RZ, 0, 0 ;  /* 0x00000000ff037431 */ /* 0x000fc800000001ff */
[----:B------:R-:W-:Y:S05]  /*c8c0*/  RET.REL.NODEC R2 `(_ZN7cutlass13device_kernelINS_4gemm6kernel13GemmUniversalIN4cute5tupleIJiiiiEEENS1_10collective13CollectiveMmaINS1_35MainloopSm100TmaUmmaWarpSpecializedILi2ELi2ELi4ENS5_IJNS4_1CILi2EEESB_NSA_ILi1EEEEEEEENS5_IJNSA_ILi64EEENSA_ILi256EEESF_EEENS_10tfloat32_tENS5_IJlSC_lEEESI_SJ_NS4_8TiledMMAINS4_8MMA_AtomIJNS4_17SM100_MMA_TF32_SSISI_SI_fLi64ELi256ELNS4_4UMMA5MajorE0ELSO_0ELNSN_7ScaleInE0ELSP_0EEEEEENS4_6LayoutINS5_IJSC_SC_SC_EEENS5_IJNSA_ILi0EEESU_SU_EEEEENS5_IJNS4_10UnderscoreESX_SX_EEEEENS4_23SM90_TMA_LOAD_MULTICASTENS4_14ComposedLayoutINS4_7SwizzleILi3ELi4ELi3EEENS4_18smem_ptr_flag_bitsILi32EEENSS_INS5_IJNSA_ILi8EEENSA_ILi32EEEEEENS5_IJS17_SC_EEEEEEEvNS4_8identityES10_S1B_vS1C_EENS_8epilogue10collective18CollectiveEpilogueINS1E_23Sm100TmaWarpSpecializedILi4ELi2ELi16ELb1ELb0EEEJSH_NS5_IJNSS_ISF_SC_EENSS_IS17_SC_EEEEESI_SJ_SI_SJ_NS1E_6fusion15FusionCallbacksIS1I_NS1M_17LinearCombinationISI_fSI_fLNS_15FloatRoundStyleE2EEESH_S1L_JEEENS4_5SM1004TMEM4LOAD26SM100_TMEM_LOAD_16dp128b8xENS4_13SM90_TMA_LOADES1B_NS4_17SM75_U32x4_LDSM_NENS4_14SM90_TMA_STOREES1B_NS4_17SM90_U32x4_STSM_NENS4_39AutoVectorizingCopyWithAssumedAlignmentILi128EEEEEEvvEEEEvNT_6ParamsE) ;  /* 0xffffff3402cc7950 */ /* 0x000fea0003c3ffff */
        .weak           $__internal_1_$__cuda_sm10x_tcgen05_guardrail_trap_phase_invalid_during_alloc
        .type           $__internal_1_$__cuda_sm10x_tcgen05_guardrail_trap_phase_invalid_during_alloc,@function
        .size           $__internal_1_$__cuda_sm10x_tcgen05_guardrail_trap_phase_invalid_during_alloc,($__internal_2_$__cuda_sm10x_tcgen05_guardrail_trap_unallocated_columns_being_dealloced - $__internal_1_$__cuda_sm10x_tcgen05_guardrail_trap_phase_invalid_during_alloc)
$__internal_1_$__cuda_sm10x_tcgen05_guardrail_trap_phase_invalid_during_alloc:
[----:B------:R-:W-:Y:S05]  /*c8d0*/  BPT.TRAP 0x1 ;  /* 0x000000040000795c */ /* 0x000fea0000300000 */
[----:B------:R-:W-:-:S04]  /*c8e0*/  MOV R5, 0x0 ;  /* 0x0000000000057802 */ /* 0x000fc80000000f00 */
[----:B------:R-:W-:Y:S05]  /*c8f0*/  RET.REL.NODEC R4 `(_ZN7cutlass13device_kernelINS_4gemm6kernel13GemmUniversalIN4cute5tupleIJiiiiEEENS1_10collective13CollectiveMmaINS1_35MainloopSm100TmaUmmaWarpSpecializedILi2ELi2ELi4ENS5_IJNS4_1CILi2EEESB_NSA_ILi1EEEEEEEENS5_IJNSA_ILi64EEENSA_ILi256EEESF_EEENS_10tfloat32_tENS5_IJlSC_lEEESI_SJ_NS4_8TiledMMAINS4_8MMA_AtomIJNS4_17SM100_MMA_TF32_SSISI_SI_fLi64ELi256ELNS4_4UMMA5MajorE0ELSO_0ELNSN_7ScaleInE0ELSP_0EEEEEENS4_6LayoutINS5_IJSC_SC_SC_EEENS5_IJNSA_ILi0EEESU_SU_EEEEENS5_IJNS4_10UnderscoreESX_SX_EEEEENS4_23SM90_TMA_LOAD_MULTICASTENS4_14ComposedLayoutINS4_7SwizzleILi3ELi4ELi3EEENS4_18smem_ptr_flag_bitsILi32EEENSS_INS5_IJNSA_ILi8EEENSA_ILi32EEEEEENS5_IJS17_SC_EEEEEEEvNS4_8identityES10_S1B_vS1C_EENS_8epilogue10collective18CollectiveEpilogueINS1E_23Sm100TmaWarpSpecializedILi4ELi2ELi16ELb1ELb0EEEJSH_NS5_IJNSS_ISF_SC_EENSS_IS17_SC_EEEEESI_SJ_SI_SJ_NS1E_6fusion15FusionCallbacksIS1I_NS1M_17LinearCombinationISI_fSI_fLNS_15FloatRoundStyleE2EEESH_S1L_JEEENS4_5SM1004TMEM4LOAD26SM100_TMEM_LOAD_16dp128b8xENS4_13SM90_TMA_LOADES1B_NS4_17SM75_U32x4_LDSM_NENS4_14SM90_TMA_STOREES1B_NS4_17SM90_U32x4_STSM_NENS4_39AutoVectorizingCopyWithAssumedAlignmentILi128EEEEEEvvEEEEvNT_6ParamsE) ;  /* 0xffffff3404c07950 */ /* 0x000fea0003c3ffff */
        .weak           $__internal_2_$__cuda_sm10x_tcgen05_guardrail_trap_unallocated_columns_being_dealloced
        .type           $__internal_2_$__cuda_sm10x_tcgen05_guardrail_trap_unallocated_columns_being_dealloced,@function
        .size           $__internal_2_$__cuda_sm10x_tcgen05_guardrail_trap_unallocated_columns_being_dealloced,(.L_x_225 - $__internal_2_$__cuda_sm10x_tcgen05_guardrail_trap_unallocated_columns_being_dealloced)
$__internal_2_$__cuda_sm10x_tcgen05_guardrail_trap_unallocated_columns_being_dealloced:
[----:B------:R-:W-:Y:S05]  /*c900*/  BPT.TRAP 0x1 ;  /* 0x000000040000795c */ /* 0x000fea0000300000 */
[----:B------:R-:W-:-:S04]  /*c910*/  HFMA2 R3, -RZ, RZ, 0, 0 ;  /* 0x00000000ff037431 */ /* 0x000fc800000001ff */
[----:B------:R-:W-:Y:S05]  /*c920*/  RET.REL.NODEC R2 `(_ZN7cutlass13device_kernelINS_4gemm6kernel13GemmUniversalIN4cute5tupleIJiiiiEEENS1_10collective13CollectiveMmaINS1_35MainloopSm100TmaUmmaWarpSpecializedILi2ELi2ELi4ENS5_IJNS4_1CILi2EEESB_NSA_ILi1EEEEEEEENS5_IJNSA_ILi64EEENSA_ILi256EEESF_EEENS_10tfloat32_tENS5_IJlSC_lEEESI_SJ_NS4_8TiledMMAINS4_8MMA_AtomIJNS4_17SM100_MMA_TF32_SSISI_SI_fLi64ELi256ELNS4_4UMMA5MajorE0ELSO_0ELNSN_7ScaleInE0ELSP_0EEEEEENS4_6LayoutINS5_IJSC_SC_SC_EEENS5_IJNSA_ILi0EEESU_SU_EEEEENS5_IJNS4_10UnderscoreESX_SX_EEEEENS4_23SM90_TMA_LOAD_MULTICASTENS4_14ComposedLayoutINS4_7SwizzleILi3ELi4ELi3EEENS4_18smem_ptr_flag_bitsILi32EEENSS_INS5_IJNSA_ILi8EEENSA_ILi32EEEEEENS5_IJS17_SC_EEEEEEEvNS4_8identityES10_S1B_vS1C_EENS_8epilogue10collective18CollectiveEpilogueINS1E_23Sm100TmaWarpSpecializedILi4ELi2ELi16ELb1ELb0EEEJSH_NS5_IJNSS_ISF_SC_EENSS_IS17_SC_EEEEESI_SJ_SI_SJ_NS1E_6fusion15FusionCallbacksIS1I_NS1M_17LinearCombinationISI_fSI_fLNS_15FloatRoundStyleE2EEESH_S1L_JEEENS4_5SM1004TMEM4LOAD26SM100_TMEM_LOAD_16dp128b8xENS4_13SM90_TMA_LOADES1B_NS4_17SM75_U32x4_LDSM_NENS4_14SM90_TMA_STOREES1B_NS4_17SM90_U32x4_STSM_NENS4_39AutoVectorizingCopyWithAssumedAlignmentILi128EEEEEEvvEEEEvNT_6ParamsE) ;  /* 0xffffff3402b47950 */ /* 0x000fea0003c3ffff */
.L_x_224:
[----:B------:R-:W-:-:S00]  /*c930*/  BRA `(.L_x_224) ;  /* 0xfffffffc00fc7947 */ /* 0x000fc0000383ffff */
[----:B------:R-:W-:-:S00]  /*c940*/  NOP ;  /* 0x0000000000007918 */ /* 0x000fc00000000000 */
        /* <DEDUP_REMOVED lines=11> */
.L_x_225:


//--------------------- .nv.global.init           --------------------------
	.section	.nv.global.init,"aw",@progbits
.nv.global.init:
	.type		$str$27,@object
	.size		$str$27,($str$28 - $str$27)
$str$27:
        /*0000*/ 	.byte	0x28, 0x61, 0x64, 0x64, 0x72, 0x65, 0x73, 0x73, 0x20, 0x26, 0x20, 0x6d, 0x61, 0x73, 0x6b, 0x29
        /*0010*/ 	.byte	0x20, 0x3d, 0x3d, 0x20, 0x30, 0x00
	.type		$str$28,@object
	.size		$str$28,($str$26 - $str$28)
$str$28:
        /*0016*/ 	.byte	0x2f, 0x74, 0x6d, 0x70, 0x2f, 0x63, 0x75, 0x74, 0x6c, 0x61, 0x73, 0x73, 0x5f, 0x73, 0x77, 0x65
        /*0026*/ 	.byte	0x65, 0x70, 0x5f, 0x73, 0x72, 0x63, 0x2f, 0x69, 0x6e, 0x63, 0x6c, 0x75, 0x64, 0x65, 0x2f, 0x63
        /*0036*/ 	.byte	0x75, 0x74, 0x65, 0x2f, 0x70, 0x6f, 0x69, 0x6e, 0x74, 0x65, 0x72, 0x5f, 0x66, 0x6c, 0x61, 0x67
        /*0046*/ 	.byte	0x67, 0x65, 0x64, 0x2e, 0x68, 0x70, 0x70, 0x00
	.type		$str$26,@object
	.size		$str$26,($str$25 - $str$26)
$str$26:
        /*004e*/ 	.byte	0x2f, 0x74, 0x6d, 0x70, 0x2f, 0x63, 0x75, 0x74, 0x6c, 0x61, 0x73, 0x73, 0x5f, 0x73, 0x77, 0x65
        /*005e*/ 	.byte	0x65, 0x70, 0x5f, 0x73, 0x72, 0x63, 0x2f, 0x69, 0x6e, 0x63, 0x6c, 0x75, 0x64, 0x65, 0x2f, 0x63
        /*006e*/ 	.byte	0x75, 0x74, 0x65, 0x2f, 0x61, 0x74, 0x6f, 0x6d, 0x2f, 0x63, 0x6f, 0x70, 0x79, 0x5f, 0x74, 0x72
        /*007e*/ 	.byte	0x61, 0x69, 0x74, 0x73, 0x5f, 0x73, 0x6d, 0x31, 0x30, 0x30, 0x2e, 0x68, 0x70, 0x70, 0x00
	.type		$str$25,@object
	.size		$str$25,(__unnamed_1 - $str$25)
$str$25:
        /*008d*/ 	.byte	0x28, 0x28, 0x75, 0x69, 0x6e, 0x74, 0x33, 0x32, 0x5f, 0x74, 0x28, 0x74, 0x68, 0x72, 0x65, 0x61
        /*009d*/ 	.byte	0x64, 0x49, 0x64, 0x78, 0x2e, 0x78, 0x29, 0x20, 0x2f, 0x20, 0x33, 0x32, 0x29, 0x20, 0x25, 0x20
        /*00ad*/ 	.byte	0x34, 0x29, 0x20, 0x3d, 0x3d, 0x20, 0x28, 0x28, 0x28, 0x74, 0x6d, 0x65, 0x6d, 0x5f, 0x61, 0x64
        /*00bd*/ 	.byte	0x64, 0x72, 0x20, 0x3e, 0x3e, 0x20, 0x31, 0x36, 0x29, 0x20, 0x2f, 0x20, 0x33, 0x32, 0x29, 0x20
        /*00cd*/ 	.byte	0x25, 0x20, 0x34, 0x29, 0x00
	.type		__unnamed_1,@object
	.size		__unnamed_1,(__unnamed_2 - __unnamed_1)
__unnamed_1:
        /*00d2*/ 	.byte	0x61, 0x75, 0x74, 0x6f, 0x20, 0x63, 0x75, 0x74, 0x65, 0x3a, 0x3a, 0x61, 0x73, 0x5f, 0x70, 0x6f
        /* <DEDUP_REMOVED lines=24> */
        /*0262*/ 	.byte	0x30, 0x34, 0x38, 0x3e, 0x3e, 0x3e, 0x3e, 0x5d, 0x00
	.type		__unnamed_2,@object
	.size		__unnamed_2,(.L_2 - __unnamed_2)
__unnamed_2:
        /* <DEDUP_REMOVED lines=45> */
        /*053b*/ 	.byte	0x3e, 0x3e, 0x3e, 0x5d, 0x00
.L_2:


//--------------------- .nv.shared._ZN7cutlass13device_kernelINS_4gemm6kernel13GemmUniversalIN4cute5tupleIJiiiiEEENS1_10collective13CollectiveMmaINS1_35MainloopSm100TmaUmmaWarpSpecializedILi2ELi2ELi4ENS5_IJNS4_1CILi2EEESB_NSA_ILi1EEEEEEEENS5_IJNSA_ILi64EEENSA_ILi256EEESF_EEENS_10tfloat32_tENS5_IJlSC_lEEESI_SJ_NS4_8TiledMMAINS4_8MMA_AtomIJNS4_17SM100_MMA_TF32_SSISI_SI_fLi64ELi256ELNS4_4UMMA5MajorE0ELSO_0ELNSN_7ScaleInE0ELSP_0EEEEEENS4_6LayoutINS5_IJSC_SC_SC_EEENS5_IJNSA_ILi0EEESU_SU_EEEEENS5_IJNS4_10UnderscoreESX_SX_EEEEENS4_23SM90_TMA_LOAD_MULTICASTENS4_14ComposedLayoutINS4_7SwizzleILi3ELi4ELi3EEENS4_18smem_ptr_flag_bitsILi32EEENSS_INS5_IJNSA_ILi8EEENSA_ILi32EEEEEENS5_IJS17_SC_EEEEEEEvNS4_8identityES10_S1B_vS1C_EENS_8epilogue10collective18CollectiveEpilogueINS1E_23Sm100TmaWarpSpecializedILi4ELi2ELi16ELb1ELb0EEEJSH_NS5_IJNSS_ISF_SC_EENSS_IS17_SC_EEEEESI_SJ_SI_SJ_NS1E_6fusion15FusionCallbacksIS1I_NS1M_17LinearCombinationISI_fSI_fLNS_15FloatRoundStyleE2EEESH_S1L_JEEENS4_5SM1004TMEM4LOAD26SM100_TMEM_LOAD_16dp128b8xENS4_13SM90_TMA_LOADES1B_NS4_17SM75_U32x4_LDSM_NENS4_14SM90_TMA_STOREES1B_NS4_17SM90_U32x4_STSM_NENS4_39AutoVectorizingCopyWithAssumedAlignmentILi128EEEEEEvvEEEEvNT_6ParamsE --------------------------
	.section	.nv.shared._ZN7cutlass13device_kernelINS_4gemm6kernel13GemmUniversalIN4cute5tupleIJiiiiEEENS1_10collective13CollectiveMmaINS1_35MainloopSm100TmaUmmaWarpSpecializedILi2ELi2ELi4ENS5_IJNS4_1CILi2EEESB_NSA_ILi1EEEEEEEENS5_IJNSA_ILi64EEENSA_ILi256EEESF_EEENS_10tfloat32_tENS5_IJlSC_lEEESI_SJ_NS4_8TiledMMAINS4_8MMA_AtomIJNS4_17SM100_MMA_TF32_SSISI_SI_fLi64ELi256ELNS4_4UMMA5MajorE0ELSO_0ELNSN_7ScaleInE0ELSP_0EEEEEENS4_6LayoutINS5_IJSC_SC_SC_EEENS5_IJNSA_ILi0EEESU_SU_EEEEENS5_IJNS4_10UnderscoreESX_SX_EEEEENS4_23SM90_TMA_LOAD_MULTICASTENS4_14ComposedLayoutINS4_7SwizzleILi3ELi4ELi3EEENS4_18smem_ptr_flag_bitsILi32EEENSS_INS5_IJNSA_ILi8EEENSA_ILi32EEEEEENS5_IJS17_SC_EEEEEEEvNS4_8identityES10_S1B_vS1C_EENS_8epilogue10collective18CollectiveEpilogueINS1E_23Sm100TmaWarpSpecializedILi4ELi2ELi16ELb1ELb0EEEJSH_NS5_IJNSS_ISF_SC_EENSS_IS17_SC_EEEEESI_SJ_SI_SJ_NS1E_6fusion15FusionCallbacksIS1I_NS1M_17LinearCombinationISI_fSI_fLNS_15FloatRoundStyleE2EEESH_S1L_JEEENS4_5SM1004TMEM4LOAD26SM100_TMEM_LOAD_16dp128b8xENS4_13SM90_TMA_LOADES1B_NS4_17SM75_U32x4_LDSM_NENS4_14SM90_TMA_STOREES1B_NS4_17SM90_U32x4_STSM_NENS4_39AutoVectorizingCopyWithAssumedAlignmentILi128EEEEEEvvEEEEvNT_6ParamsE,"aw",@nobits
	.sectionflags	@""
	.align	16
	.zero		1024


//--------------------- .nv.shared.reserved.0     --------------------------
	.section	.nv.shared.reserved.0,"aw",@nobits
	.weak		__nv_reservedSMEM_offset_0_alias
	.size		__nv_reservedSMEM_offset_0_alias, 0, 64
	.other		__nv_reservedSMEM_offset_0_alias,@"STO_CUDA_RESERVED_SHARED STV_DEFAULT"
__nv_reservedSMEM_offset_0_alias:
	.zero		0
.nv.shared.reserved.0:
	.zero		64
	.weak		__nv_reservedSMEM_tcgen05_partition
	.type		__nv_reservedSMEM_tcgen05_partition,@object
	.size		__nv_reservedSMEM_tcgen05_partition,(.L_0 - __nv_reservedSMEM_tcgen05_partition)
__nv_reservedSMEM_tcgen05_partition:
	.zero		32
.L_0:


//--------------------- .nv.global                --------------------------
	.section	.nv.global,"aw",@nobits
.nv.global:
	.type		_ZN39_INTERNAL_03ab7382_4_k_cu_84f71fad_99854cute1_E,@object
	.size		_ZN39_INTERNAL_03ab7382_4_k_cu_84f71fad_99854cute1_E,(_ZN39_INTERNAL_03ab7382_4_k_cu_84f71fad_99854cuda3std3__45__cpo6cbeginE - _ZN39_INTERNAL_03ab7382_4_k_cu_84f71fad_99854cute1_E)
_ZN39_INTERNAL_03ab7382_4_k_cu_84f71fad_99854cute1_E:
	.zero		1
	.type		_ZN39_INTERNAL_03ab7382_4_k_cu_84f71fad_99854cuda3std3__45__cpo6cbeginE,@object
	.size		_ZN39_INTERNAL_03ab7382_4_k_cu_84f71fad_99854cuda3std3__45__cpo6cbeginE,(_ZN39_INTERNAL_03ab7382_4_k_cu_84f71fad_99854cuda3std3__48in_placeE - _ZN39_INTERNAL_03ab7382_4_k_cu_84f71fad_99854cuda3std3__45__cpo6cbeginE)
_ZN39_INTERNAL_03ab7382_4_k_cu_84f71fad_99854cuda3std3__45__cpo6cbeginE:
	.zero		1
	.type		_ZN39_INTERNAL_03ab7382_4_k_cu_84f71fad_99854cuda3std3__48in_placeE,@object
	.size		_ZN39_INTERNAL_03ab7382_4_k_cu_84f71fad_99854cuda3std3__48in_placeE,(_ZN39_INTERNAL_03ab7382_4_k_cu_84f71fad_99854cuda3std6ranges3__45__cpo9iter_moveE - _ZN39_INTERNAL_03ab7382_4_k_cu_84f71fad_99854cuda3std3__48in_placeE)
_ZN39_INTERNAL_03ab7382_4_k_cu_84f71fad_99854cuda3std3__48in_placeE:
	.zero		1
	.type		_ZN39_INTERNAL_03ab7382_4_k_cu_84f71fad_99854cuda3std6ranges3__45__cpo9iter_moveE,@object
	.size		_ZN39_INTERNAL_03ab7382_4_k_cu_84f71fad_99854cuda3std6ranges3__45__cpo9iter_moveE,(_ZN39_INTERNAL_03ab7382_4_k_cu_84f71fad_99854cuda3std3__45__cpo5beginE - _ZN39_INTERNAL_03ab7382_4_k_cu_84f71fad_99854cuda3std6ranges3__45__cpo9iter_moveE)
_ZN39_INTERNAL_03ab7382_4_k_cu_84f71fad_99854cuda3std6ranges3__45__cpo9iter_moveE:
	.zero		1
	.type		_ZN39_INTERNAL_03ab7382_4_k_cu_84f71fad_99854cuda3std3__45__cpo5beginE,@object
	.size		_ZN39_INTERNAL_03ab7382_4_k_cu_84f71fad_99854cuda3std3__45__cpo5beginE,(_ZN39_INTERNAL_03ab7382_4_k_cu_84f71fad_99854cuda3std3__441_GLOBAL__N__03ab7382_4_k_cu_84f71fad_99856ignoreE - _ZN39_INTERNAL_03ab7382_4_k_cu_84f71fad_99854cuda3std3__45__cpo5beginE)
_ZN39_INTERNAL_03ab7382_4_k_cu_84f71fad_99854cuda3std3__45__cpo5beginE:
	.zero		1
	.type		_ZN39_INTERNAL_03ab7382_4_k_cu_84f71fad_99854cuda3std3__441_GLOBAL__N__03ab7382_4_k_cu_84f71fad_99856ignoreE,@object
	.size		_ZN39_INTERNAL_03ab7382_4_k_cu_84f71fad_99854cuda3std3__441_GLOBAL__N__03ab7382_4_k_cu_84f71fad_99856ignoreE,(_ZN39_INTERNAL_03ab7382_4_k_cu_84f71fad_99854cute7productE - _ZN39_INTERNAL_03ab7382_4_k_cu_84f71fad_99854cuda3std3__441_GLOBAL__N__03ab7382_4_k_cu_84f71fad_99856ignoreE)
_ZN39_INTERNAL_03ab7382_4_k_cu_84f71fad_99854cuda3std3__441_GLOBAL__N__03ab7382_4_k_cu_84f71fad_99856ignoreE:
	.zero		1
	.type		_ZN39_INTERNAL_03ab7382_4_k_cu_84f71fad_99854cute7productE,@object
	.size		_ZN39_INTERNAL_03ab7382_4_k_cu_84f71fad_99854cute7productE,(_ZN39_INTERNAL_03ab7382_4_k_cu_84f71fad_99854cuda3std3__45__cpo3endE - _ZN39_INTERNAL_03ab7382_4_k_cu_84f71fad_99854cute7productE)
_ZN39_INTERNAL_03ab7382_4_k_cu_84f71fad_99854cute7productE:
	.zero		1
	.type		_ZN39_INTERNAL_03ab7382_4_k_cu_84f71fad_99854cuda3std3__45__cpo3endE,@object
	.size		_ZN39_INTERNAL_03ab7382_4_k_cu_84f71fad_99854cuda3std3__45__cpo3endE,(_ZN39_INTERNAL_03ab7382_4_k_cu_84f71fad_99854cuda3std3__419piecewise_constructE - _ZN39_INTERNAL_03ab7382_4_k_cu_84f71fad_99854cuda3std3__45__cpo3endE)
_ZN39_INTERNAL_03ab7382_4_k_cu_84f71fad_99854cuda3std3__45__cpo3endE:
	.zero		1
	.type		_ZN39_INTERNAL_03ab7382_4_k_cu_84f71fad_99854cuda3std3__419piecewise_constructE,@object
	.size		_ZN39_INTERNAL_03ab7382_4_k_cu_84f71fad_99854cuda3std3__419piecewise_constructE,(_ZN39_INTERNAL_03ab7382_4_k_cu_84f71fad_99854cuda3std3__45__cpo4cendE - _ZN39_INTERNAL_03ab7382_4_k_cu_84f71fad_99854cuda3std3__419piecewise_constructE)
_ZN39_INTERNAL_03ab7382_4_k_cu_84f71fad_99854cuda3std3__419piecewise_constructE:
	.zero		1
	.type		_ZN39_INTERNAL_03ab7382_4_k_cu_84f71fad_99854cuda3std3__45__cpo4cendE,@object
	.size		_ZN39_INTERNAL_03ab7382_4_k_cu_84f71fad_99854cuda3std3__45__cpo4cendE,(_ZN39_INTERNAL_03ab7382_4_k_cu_84f71fad_99854cuda3std6ranges3__45__cpo4swapE - _ZN39_INTERNAL_03ab7382_4_k_cu_84f71fad_99854cuda3std3__45__cpo4cendE)
_ZN39_INTERNAL_03ab7382_4_k_cu_84f71fad_99854cuda3std3__45__cpo4cendE:
	.zero		1
	.type		_ZN39_INTERNAL_03ab7382_4_k_cu_84f71fad_99854cuda3std6ranges3__45__cpo4swapE,@object
	.size		_ZN39_INTERNAL_03ab7382_4_k_cu_84f71fad_99854cuda3std6ranges3__45__cpo4swapE,(.L_10 - _ZN39_INTERNAL_03ab7382_4_k_cu_84f71fad_99854cuda3std6ranges3__45__cpo4swapE)
_ZN39_INTERNAL_03ab7382_4_k_cu_84f71fad_99854cuda3std6ranges3__45__cpo4swapE:
	.zero		1
.L_10:


//--------------------- .nv.constant0._ZN7cutlass13device_kernelINS_4gemm6kernel13GemmUniversalIN4cute5tupleIJiiiiEEENS1_10collective13CollectiveMmaINS1_35MainloopSm100TmaUmmaWarpSpecializedILi2ELi2ELi4ENS5_IJNS4_1CILi2EEESB_NSA_ILi1EEEEEEEENS5_IJNSA_ILi64EEENSA_ILi256EEESF_EEENS_10tfloat32_tENS5_IJlSC_lEEESI_SJ_NS4_8TiledMMAINS4_8MMA_AtomIJNS4_17SM100_MMA_TF32_SSISI_SI_fLi64ELi256ELNS4_4UMMA5MajorE0ELSO_0ELNSN_7ScaleInE0ELSP_0EEEEEENS4_6LayoutINS5_IJSC_SC_SC_EEENS5_IJNSA_ILi0EEESU_SU_EEEEENS5_IJNS4_10UnderscoreESX_SX_EEEEENS4_23SM90_TMA_LOAD_MULTICASTENS4_14ComposedLayoutINS4_7SwizzleILi3ELi4ELi3EEENS4_18smem_ptr_flag_bitsILi32EEENSS_INS5_IJNSA_ILi8EEENSA_ILi32EEEEEENS5_IJS17_SC_EEEEEEEvNS4_8identityES10_S1B_vS1C_EENS_8epilogue10collective18CollectiveEpilogueINS1E_23Sm100TmaWarpSpecializedILi4ELi2ELi16ELb1ELb0EEEJSH_NS5_IJNSS_ISF_SC_EENSS_IS17_SC_EEEEESI_SJ_SI_SJ_NS1E_6fusion15FusionCallbacksIS1I_NS1M_17LinearCombinationISI_fSI_fLNS_15FloatRoundStyleE2EEESH_S1L_JEEENS4_5SM1004TMEM4LOAD26SM100_TMEM_LOAD_16dp128b8xENS4_13SM90_TMA_LOADES1B_NS4_17SM75_U32x4_LDSM_NENS4_14SM90_TMA_STOREES1B_NS4_17SM90_U32x4_STSM_NENS4_39AutoVectorizingCopyWithAssumedAlignmentILi128EEEEEEvvEEEEvNT_6ParamsE --------------------------
	.section	.nv.constant0._ZN7cutlass13device_kernelINS_4gemm6kernel13GemmUniversalIN4cute5tupleIJiiiiEEENS1_10collective13CollectiveMmaINS1_35MainloopSm100TmaUmmaWarpSpecializedILi2ELi2ELi4ENS5_IJNS4_1CILi2EEESB_NSA_ILi1EEEEEEEENS5_IJNSA_ILi64EEENSA_ILi256EEESF_EEENS_10tfloat32_tENS5_IJlSC_lEEESI_SJ_NS4_8TiledMMAINS4_8MMA_AtomIJNS4_17SM100_MMA_TF32_SSISI_SI_fLi64ELi256ELNS4_4UMMA5MajorE0ELSO_0ELNSN_7ScaleInE0ELSP_0EEEEEENS4_6LayoutINS5_IJSC_SC_SC_EEENS5_IJNSA_ILi0EEESU_SU_EEEEENS5_IJNS4_10UnderscoreESX_SX_EEEEENS4_23SM90_TMA_LOAD_MULTICASTENS4_14ComposedLayoutINS4_7SwizzleILi3ELi4ELi3EEENS4_18smem_ptr_flag_bitsILi32EEENSS_INS5_IJNSA_ILi8EEENSA_ILi32EEEEEENS5_IJS17_SC_EEEEEEEvNS4_8identityES10_S1B_vS1C_EENS_8epilogue10collective18CollectiveEpilogueINS1E_23Sm100TmaWarpSpecializedILi4ELi2ELi16ELb1ELb0EEEJSH_NS5_IJNSS_ISF_SC_EENSS_IS17_SC_EEEEESI_SJ_SI_SJ_NS1E_6fusion15FusionCallbacksIS1I_NS1M_17LinearCombinationISI_fSI_fLNS_15FloatRoundStyleE2EEESH_S1L_JEEENS4_5SM1004TMEM4LOAD26SM100_TMEM_LOAD_16dp128b8xENS4_13SM90_TMA_LOADES1B_NS4_17SM75_U32x4_LDSM_NENS4_14SM90_TMA_STOREES1B_NS4_17SM90_U32x4_STSM_NENS4_39AutoVectorizingCopyWithAssumedAlignmentILi128EEEEEEvvEEEEvNT_6ParamsE,"a",@progbits
	.sectionflags	@""
	.align	4
.nv.constant0._ZN7cutlass13device_kernelINS_4gemm6kernel13GemmUniversalIN4cute5tupleIJiiiiEEENS1_10collective13CollectiveMmaINS1_35MainloopSm100TmaUmmaWarpSpecializedILi2ELi2ELi4ENS5_IJNS4_1CILi2EEESB_NSA_ILi1EEEEEEEENS5_IJNSA_ILi64EEENSA_ILi256EEESF_EEENS_10tfloat32_tENS5_IJlSC_lEEESI_SJ_NS4_8TiledMMAINS4_8MMA_AtomIJNS4_17SM100_MMA_TF32_SSISI_SI_fLi64ELi256ELNS4_4UMMA5MajorE0ELSO_0ELNSN_7ScaleInE0ELSP_0EEEEEENS4_6LayoutINS5_IJSC_SC_SC_EEENS5_IJNSA_ILi0EEESU_SU_EEEEENS5_IJNS4_10UnderscoreESX_SX_EEEEENS4_23SM90_TMA_LOAD_MULTICASTENS4_14ComposedLayoutINS4_7SwizzleILi3ELi4ELi3EEENS4_18smem_ptr_flag_bitsILi32EEENSS_INS5_IJNSA_ILi8EEENSA_ILi32EEEEEENS5_IJS17_SC_EEEEEEEvNS4_8identityES10_S1B_vS1C_EENS_8epilogue10collective18CollectiveEpilogueINS1E_23Sm100TmaWarpSpecializedILi4ELi2ELi16ELb1ELb0EEEJSH_NS5_IJNSS_ISF_SC_EENSS_IS17_SC_EEEEESI_SJ_SI_SJ_NS1E_6fusion15FusionCallbacksIS1I_NS1M_17LinearCombinationISI_fSI_fLNS_15FloatRoundStyleE2EEESH_S1L_JEEENS4_5SM1004TMEM4LOAD26SM100_TMEM_LOAD_16dp128b8xENS4_13SM90_TMA_LOADES1B_NS4_17SM75_U32x4_LDSM_NENS4_14SM90_TMA_STOREES1B_NS4_17SM90_U32x4_STSM_NENS4_39AutoVectorizingCopyWithAssumedAlignmentILi128EEEEEEvvEEEEvNT_6ParamsE:
	.zero		2944


//--------------------- SYMBOLS --------------------------

	.type		.nv.reservedSmem.offset0,@object
	.size		.nv.reservedSmem.offset0,0x4
	.type		.nv.reservedSmem.cap,@object
	.size		.nv.reservedSmem.cap,0x4
	.type		__assertfail,@function
